//
// Generated by NVIDIA NVVM Compiler
//
// Compiler Build ID: CL-36424714
// Cuda compilation tools, release 13.0, V13.0.88
// Based on NVVM 20.0.0
//

.version 9.0
.target sm_100
.address_size 64

	// .globl	_Z20boundaryFaceDist_GPUiPhfffiiiPd

.visible .entry _Z20boundaryFaceDist_GPUiPhfffiiiPd(
	.param .u32 _Z20boundaryFaceDist_GPUiPhfffiiiPd_param_0,
	.param .u64 .ptr .align 1 _Z20boundaryFaceDist_GPUiPhfffiiiPd_param_1,
	.param .f32 _Z20boundaryFaceDist_GPUiPhfffiiiPd_param_2,
	.param .f32 _Z20boundaryFaceDist_GPUiPhfffiiiPd_param_3,
	.param .f32 _Z20boundaryFaceDist_GPUiPhfffiiiPd_param_4,
	.param .u32 _Z20boundaryFaceDist_GPUiPhfffiiiPd_param_5,
	.param .u32 _Z20boundaryFaceDist_GPUiPhfffiiiPd_param_6,
	.param .u32 _Z20boundaryFaceDist_GPUiPhfffiiiPd_param_7,
	.param .u64 .ptr .align 1 _Z20boundaryFaceDist_GPUiPhfffiiiPd_param_8
)
{
	.reg .pred 	%p<68>;
	.reg .b16 	%rs<8>;
	.reg .b32 	%r<47>;
	.reg .b32 	%f<4>;
	.reg .b64 	%rd<18>;
	.reg .b64 	%fd<421>;

	ld.param.u32 	%r17, [_Z20boundaryFaceDist_GPUiPhfffiiiPd_param_0];
	ld.param.f32 	%f1, [_Z20boundaryFaceDist_GPUiPhfffiiiPd_param_2];
	ld.param.f32 	%f2, [_Z20boundaryFaceDist_GPUiPhfffiiiPd_param_3];
	ld.param.f32 	%f3, [_Z20boundaryFaceDist_GPUiPhfffiiiPd_param_4];
	ld.param.u32 	%r19, [_Z20boundaryFaceDist_GPUiPhfffiiiPd_param_5];
	ld.param.u32 	%r18, [_Z20boundaryFaceDist_GPUiPhfffiiiPd_param_6];
	ld.param.u32 	%r20, [_Z20boundaryFaceDist_GPUiPhfffiiiPd_param_7];
	ld.param.u64 	%rd3, [_Z20boundaryFaceDist_GPUiPhfffiiiPd_param_8];
	cvta.to.global.u64 	%rd1, %rd3;
	mul.lo.s32 	%r1, %r18, %r19;
	mul.lo.s32 	%r2, %r1, %r20;
	mov.u32 	%r21, %tid.x;
	mov.u32 	%r3, %ntid.x;
	mov.u32 	%r22, %ctaid.x;
	mad.lo.s32 	%r45, %r3, %r22, %r21;
	setp.ge.s32 	%p1, %r45, %r2;
	@%p1 bra 	$L__BB0_16;
	cvt.f64.f32 	%fd1, %f1;
	cvt.f64.f32 	%fd2, %f2;
	cvt.f64.f32 	%fd3, %f3;
	mov.u32 	%r23, %nctaid.x;
	mul.lo.s32 	%r5, %r3, %r23;
	setp.eq.s32 	%p2, %r17, 0;
	@%p2 bra 	$L__BB0_17;
	setp.ne.s32 	%p3, %r17, 1;
	@%p3 bra 	$L__BB0_16;
$L__BB0_3:
	ld.param.u64 	%rd16, [_Z20boundaryFaceDist_GPUiPhfffiiiPd_param_8];
	ld.param.u64 	%rd15, [_Z20boundaryFaceDist_GPUiPhfffiiiPd_param_1];
	cvta.to.global.u64 	%rd4, %rd16;
	mul.wide.s32 	%rd5, %r45, 8;
	add.s64 	%rd6, %rd4, %rd5;
	ld.global.f64 	%fd17, [%rd6];
	cvt.rzi.s32.f64 	%r9, %fd17;
	div.s32 	%r10, %r9, %r1;
	mul.lo.s32 	%r24, %r10, %r1;
	sub.s32 	%r25, %r9, %r24;
	div.s32 	%r11, %r25, %r18;
	mul.lo.s32 	%r26, %r11, %r18;
	sub.s32 	%r12, %r25, %r26;
	div.s32 	%r13, %r45, %r1;
	mul.lo.s32 	%r27, %r13, %r1;
	sub.s32 	%r28, %r45, %r27;
	div.s32 	%r14, %r28, %r18;
	mul.lo.s32 	%r29, %r14, %r18;
	sub.s32 	%r15, %r28, %r29;
	cvt.s64.s32 	%rd7, %r9;
	cvta.to.global.u64 	%rd8, %rd15;
	add.s64 	%rd9, %rd8, %rd7;
	ld.global.u8 	%rs1, [%rd9];
	and.b16  	%rs2, %rs1, 1;
	setp.eq.b16 	%p4, %rs2, 1;
	not.pred 	%p5, %p4;
	mov.f64 	%fd415, 0d7FEFFFFFFFFFFFFF;
	@%p5 bra 	$L__BB0_5;
	cvt.rn.f64.s32 	%fd18, %r14;
	cvt.rn.f64.s32 	%fd19, %r15;
	cvt.rn.f64.s32 	%fd20, %r13;
	cvt.rn.f64.s32 	%fd21, %r11;
	cvt.rn.f64.s32 	%fd22, %r12;
	add.f64 	%fd23, %fd22, 0dBFE0000000000000;
	cvt.rn.f64.s32 	%fd24, %r10;
	add.f64 	%fd25, %fd21, 0dBFE0000000000000;
	add.f64 	%fd26, %fd24, 0dBFE0000000000000;
	sub.f64 	%fd27, %fd19, %fd23;
	mul.f64 	%fd28, %fd27, %fd27;
	sub.f64 	%fd29, %fd20, %fd26;
	mul.f64 	%fd30, %fd29, %fd29;
	sub.f64 	%fd31, %fd18, %fd25;
	mul.f64 	%fd32, %fd31, %fd31;
	mul.f64 	%fd33, %fd32, %fd1;
	fma.rn.f64 	%fd34, %fd28, %fd2, %fd33;
	fma.rn.f64 	%fd35, %fd30, %fd3, %fd34;
	sqrt.rn.f64 	%fd36, %fd35;
	min.f64 	%fd37, %fd36, 0d7FEFFFFFFFFFFFFF;
	add.f64 	%fd38, %fd26, 0d3FE0000000000000;
	sub.f64 	%fd39, %fd20, %fd38;
	mul.f64 	%fd40, %fd39, %fd39;
	fma.rn.f64 	%fd41, %fd40, %fd3, %fd34;
	sqrt.rn.f64 	%fd42, %fd41;
	setp.lt.f64 	%p6, %fd42, %fd37;
	selp.f64 	%fd43, %fd42, %fd37, %p6;
	add.f64 	%fd44, %fd26, 0d3FF0000000000000;
	sub.f64 	%fd45, %fd20, %fd44;
	mul.f64 	%fd46, %fd45, %fd45;
	fma.rn.f64 	%fd47, %fd46, %fd3, %fd34;
	sqrt.rn.f64 	%fd48, %fd47;
	setp.lt.f64 	%p7, %fd48, %fd43;
	selp.f64 	%fd49, %fd48, %fd43, %p7;
	add.f64 	%fd50, %fd25, 0d3FE0000000000000;
	sub.f64 	%fd51, %fd18, %fd50;
	mul.f64 	%fd52, %fd51, %fd51;
	mul.f64 	%fd53, %fd52, %fd1;
	fma.rn.f64 	%fd54, %fd28, %fd2, %fd53;
	fma.rn.f64 	%fd55, %fd30, %fd3, %fd54;
	sqrt.rn.f64 	%fd56, %fd55;
	setp.lt.f64 	%p8, %fd56, %fd49;
	selp.f64 	%fd57, %fd56, %fd49, %p8;
	fma.rn.f64 	%fd58, %fd40, %fd3, %fd54;
	sqrt.rn.f64 	%fd59, %fd58;
	setp.lt.f64 	%p9, %fd59, %fd57;
	selp.f64 	%fd60, %fd59, %fd57, %p9;
	fma.rn.f64 	%fd61, %fd46, %fd3, %fd54;
	sqrt.rn.f64 	%fd62, %fd61;
	setp.lt.f64 	%p10, %fd62, %fd60;
	selp.f64 	%fd63, %fd62, %fd60, %p10;
	add.f64 	%fd64, %fd25, 0d3FF0000000000000;
	sub.f64 	%fd65, %fd18, %fd64;
	mul.f64 	%fd66, %fd65, %fd65;
	mul.f64 	%fd67, %fd66, %fd1;
	fma.rn.f64 	%fd68, %fd28, %fd2, %fd67;
	fma.rn.f64 	%fd69, %fd30, %fd3, %fd68;
	sqrt.rn.f64 	%fd70, %fd69;
	setp.lt.f64 	%p11, %fd70, %fd63;
	selp.f64 	%fd71, %fd70, %fd63, %p11;
	fma.rn.f64 	%fd72, %fd40, %fd3, %fd68;
	sqrt.rn.f64 	%fd73, %fd72;
	setp.lt.f64 	%p12, %fd73, %fd71;
	selp.f64 	%fd74, %fd73, %fd71, %p12;
	fma.rn.f64 	%fd75, %fd46, %fd3, %fd68;
	sqrt.rn.f64 	%fd76, %fd75;
	setp.lt.f64 	%p13, %fd76, %fd74;
	selp.f64 	%fd415, %fd76, %fd74, %p13;
$L__BB0_5:
	and.b16  	%rs3, %rs1, 2;
	setp.eq.s16 	%p14, %rs3, 0;
	mov.f64 	%fd416, 0d7FEFFFFFFFFFFFFF;
	@%p14 bra 	$L__BB0_7;
	cvt.rn.f64.s32 	%fd78, %r14;
	cvt.rn.f64.s32 	%fd79, %r15;
	cvt.rn.f64.s32 	%fd80, %r13;
	cvt.rn.f64.s32 	%fd81, %r11;
	add.f64 	%fd82, %fd81, 0dBFE0000000000000;
	cvt.rn.f64.s32 	%fd83, %r12;
	cvt.rn.f64.s32 	%fd84, %r10;
	add.f64 	%fd85, %fd83, 0dBFE0000000000000;
	add.f64 	%fd86, %fd84, 0dBFE0000000000000;
	sub.f64 	%fd87, %fd78, %fd82;
	mul.f64 	%fd88, %fd87, %fd87;
	sub.f64 	%fd89, %fd80, %fd86;
	mul.f64 	%fd90, %fd89, %fd89;
	sub.f64 	%fd91, %fd79, %fd85;
	mul.f64 	%fd92, %fd91, %fd91;
	mul.f64 	%fd93, %fd92, %fd2;
	fma.rn.f64 	%fd94, %fd88, %fd1, %fd93;
	fma.rn.f64 	%fd95, %fd90, %fd3, %fd94;
	sqrt.rn.f64 	%fd96, %fd95;
	min.f64 	%fd97, %fd96, 0d7FEFFFFFFFFFFFFF;
	add.f64 	%fd98, %fd86, 0d3FE0000000000000;
	sub.f64 	%fd99, %fd80, %fd98;
	mul.f64 	%fd100, %fd99, %fd99;
	fma.rn.f64 	%fd101, %fd100, %fd3, %fd94;
	sqrt.rn.f64 	%fd102, %fd101;
	setp.lt.f64 	%p15, %fd102, %fd97;
	selp.f64 	%fd103, %fd102, %fd97, %p15;
	add.f64 	%fd104, %fd86, 0d3FF0000000000000;
	sub.f64 	%fd105, %fd80, %fd104;
	mul.f64 	%fd106, %fd105, %fd105;
	fma.rn.f64 	%fd107, %fd106, %fd3, %fd94;
	sqrt.rn.f64 	%fd108, %fd107;
	setp.lt.f64 	%p16, %fd108, %fd103;
	selp.f64 	%fd109, %fd108, %fd103, %p16;
	add.f64 	%fd110, %fd85, 0d3FE0000000000000;
	sub.f64 	%fd111, %fd79, %fd110;
	mul.f64 	%fd112, %fd111, %fd111;
	mul.f64 	%fd113, %fd112, %fd2;
	fma.rn.f64 	%fd114, %fd88, %fd1, %fd113;
	fma.rn.f64 	%fd115, %fd90, %fd3, %fd114;
	sqrt.rn.f64 	%fd116, %fd115;
	setp.lt.f64 	%p17, %fd116, %fd109;
	selp.f64 	%fd117, %fd116, %fd109, %p17;
	fma.rn.f64 	%fd118, %fd100, %fd3, %fd114;
	sqrt.rn.f64 	%fd119, %fd118;
	setp.lt.f64 	%p18, %fd119, %fd117;
	selp.f64 	%fd120, %fd119, %fd117, %p18;
	fma.rn.f64 	%fd121, %fd106, %fd3, %fd114;
	sqrt.rn.f64 	%fd122, %fd121;
	setp.lt.f64 	%p19, %fd122, %fd120;
	selp.f64 	%fd123, %fd122, %fd120, %p19;
	add.f64 	%fd124, %fd85, 0d3FF0000000000000;
	sub.f64 	%fd125, %fd79, %fd124;
	mul.f64 	%fd126, %fd125, %fd125;
	mul.f64 	%fd127, %fd126, %fd2;
	fma.rn.f64 	%fd128, %fd88, %fd1, %fd127;
	fma.rn.f64 	%fd129, %fd90, %fd3, %fd128;
	sqrt.rn.f64 	%fd130, %fd129;
	setp.lt.f64 	%p20, %fd130, %fd123;
	selp.f64 	%fd131, %fd130, %fd123, %p20;
	fma.rn.f64 	%fd132, %fd100, %fd3, %fd128;
	sqrt.rn.f64 	%fd133, %fd132;
	setp.lt.f64 	%p21, %fd133, %fd131;
	selp.f64 	%fd134, %fd133, %fd131, %p21;
	fma.rn.f64 	%fd135, %fd106, %fd3, %fd128;
	sqrt.rn.f64 	%fd136, %fd135;
	setp.lt.f64 	%p22, %fd136, %fd134;
	selp.f64 	%fd416, %fd136, %fd134, %p22;
$L__BB0_7:
	and.b16  	%rs4, %rs1, 4;
	setp.eq.s16 	%p23, %rs4, 0;
	mov.f64 	%fd417, 0d7FEFFFFFFFFFFFFF;
	@%p23 bra 	$L__BB0_9;
	cvt.rn.f64.s32 	%fd138, %r14;
	cvt.rn.f64.s32 	%fd139, %r15;
	cvt.rn.f64.s32 	%fd140, %r13;
	cvt.rn.f64.s32 	%fd141, %r11;
	cvt.rn.f64.s32 	%fd142, %r12;
	cvt.rn.f64.s32 	%fd143, %r10;
	add.f64 	%fd144, %fd143, 0dBFE0000000000000;
	add.f64 	%fd145, %fd141, 0dBFE0000000000000;
	add.f64 	%fd146, %fd142, 0dBFE0000000000000;
	sub.f64 	%fd147, %fd140, %fd144;
	mul.f64 	%fd148, %fd147, %fd147;
	mul.f64 	%fd149, %fd148, %fd3;
	sub.f64 	%fd150, %fd139, %fd146;
	mul.f64 	%fd151, %fd150, %fd150;
	mul.f64 	%fd152, %fd151, %fd2;
	sub.f64 	%fd153, %fd138, %fd145;
	mul.f64 	%fd154, %fd153, %fd153;
	fma.rn.f64 	%fd155, %fd154, %fd1, %fd152;
	add.f64 	%fd156, %fd149, %fd155;
	sqrt.rn.f64 	%fd157, %fd156;
	min.f64 	%fd158, %fd157, 0d7FEFFFFFFFFFFFFF;
	add.f64 	%fd159, %fd146, 0d3FE0000000000000;
	sub.f64 	%fd160, %fd139, %fd159;
	mul.f64 	%fd161, %fd160, %fd160;
	mul.f64 	%fd162, %fd161, %fd2;
	fma.rn.f64 	%fd163, %fd154, %fd1, %fd162;
	add.f64 	%fd164, %fd149, %fd163;
	sqrt.rn.f64 	%fd165, %fd164;
	setp.lt.f64 	%p24, %fd165, %fd158;
	selp.f64 	%fd166, %fd165, %fd158, %p24;
	add.f64 	%fd167, %fd146, 0d3FF0000000000000;
	sub.f64 	%fd168, %fd139, %fd167;
	mul.f64 	%fd169, %fd168, %fd168;
	mul.f64 	%fd170, %fd169, %fd2;
	fma.rn.f64 	%fd171, %fd154, %fd1, %fd170;
	add.f64 	%fd172, %fd149, %fd171;
	sqrt.rn.f64 	%fd173, %fd172;
	setp.lt.f64 	%p25, %fd173, %fd166;
	selp.f64 	%fd174, %fd173, %fd166, %p25;
	add.f64 	%fd175, %fd145, 0d3FE0000000000000;
	sub.f64 	%fd176, %fd138, %fd175;
	mul.f64 	%fd177, %fd176, %fd176;
	fma.rn.f64 	%fd178, %fd177, %fd1, %fd152;
	add.f64 	%fd179, %fd149, %fd178;
	sqrt.rn.f64 	%fd180, %fd179;
	setp.lt.f64 	%p26, %fd180, %fd174;
	selp.f64 	%fd181, %fd180, %fd174, %p26;
	fma.rn.f64 	%fd182, %fd177, %fd1, %fd162;
	add.f64 	%fd183, %fd149, %fd182;
	sqrt.rn.f64 	%fd184, %fd183;
	setp.lt.f64 	%p27, %fd184, %fd181;
	selp.f64 	%fd185, %fd184, %fd181, %p27;
	fma.rn.f64 	%fd186, %fd177, %fd1, %fd170;
	add.f64 	%fd187, %fd149, %fd186;
	sqrt.rn.f64 	%fd188, %fd187;
	setp.lt.f64 	%p28, %fd188, %fd185;
	selp.f64 	%fd189, %fd188, %fd185, %p28;
	add.f64 	%fd190, %fd145, 0d3FF0000000000000;
	sub.f64 	%fd191, %fd138, %fd190;
	mul.f64 	%fd192, %fd191, %fd191;
	fma.rn.f64 	%fd193, %fd192, %fd1, %fd152;
	add.f64 	%fd194, %fd149, %fd193;
	sqrt.rn.f64 	%fd195, %fd194;
	setp.lt.f64 	%p29, %fd195, %fd189;
	selp.f64 	%fd196, %fd195, %fd189, %p29;
	fma.rn.f64 	%fd197, %fd192, %fd1, %fd162;
	add.f64 	%fd198, %fd149, %fd197;
	sqrt.rn.f64 	%fd199, %fd198;
	setp.lt.f64 	%p30, %fd199, %fd196;
	selp.f64 	%fd200, %fd199, %fd196, %p30;
	fma.rn.f64 	%fd201, %fd192, %fd1, %fd170;
	add.f64 	%fd202, %fd149, %fd201;
	sqrt.rn.f64 	%fd203, %fd202;
	setp.lt.f64 	%p31, %fd203, %fd200;
	selp.f64 	%fd417, %fd203, %fd200, %p31;
$L__BB0_9:
	and.b16  	%rs5, %rs1, 8;
	setp.eq.s16 	%p32, %rs5, 0;
	mov.f64 	%fd418, 0d7FEFFFFFFFFFFFFF;
	@%p32 bra 	$L__BB0_11;
	cvt.rn.f64.s32 	%fd205, %r14;
	cvt.rn.f64.s32 	%fd206, %r15;
	cvt.rn.f64.s32 	%fd207, %r13;
	cvt.rn.f64.s32 	%fd208, %r11;
	cvt.rn.f64.s32 	%fd209, %r12;
	add.f64 	%fd210, %fd209, 0d3FE0000000000000;
	cvt.rn.f64.s32 	%fd211, %r10;
	add.f64 	%fd212, %fd208, 0dBFE0000000000000;
	add.f64 	%fd213, %fd211, 0dBFE0000000000000;
	sub.f64 	%fd214, %fd206, %fd210;
	mul.f64 	%fd215, %fd214, %fd214;
	sub.f64 	%fd216, %fd207, %fd213;
	mul.f64 	%fd217, %fd216, %fd216;
	sub.f64 	%fd218, %fd205, %fd212;
	mul.f64 	%fd219, %fd218, %fd218;
	mul.f64 	%fd220, %fd219, %fd1;
	fma.rn.f64 	%fd221, %fd215, %fd2, %fd220;
	fma.rn.f64 	%fd222, %fd217, %fd3, %fd221;
	sqrt.rn.f64 	%fd223, %fd222;
	min.f64 	%fd224, %fd223, 0d7FEFFFFFFFFFFFFF;
	add.f64 	%fd225, %fd213, 0d3FE0000000000000;
	sub.f64 	%fd226, %fd207, %fd225;
	mul.f64 	%fd227, %fd226, %fd226;
	fma.rn.f64 	%fd228, %fd227, %fd3, %fd221;
	sqrt.rn.f64 	%fd229, %fd228;
	setp.lt.f64 	%p33, %fd229, %fd224;
	selp.f64 	%fd230, %fd229, %fd224, %p33;
	add.f64 	%fd231, %fd213, 0d3FF0000000000000;
	sub.f64 	%fd232, %fd207, %fd231;
	mul.f64 	%fd233, %fd232, %fd232;
	fma.rn.f64 	%fd234, %fd233, %fd3, %fd221;
	sqrt.rn.f64 	%fd235, %fd234;
	setp.lt.f64 	%p34, %fd235, %fd230;
	selp.f64 	%fd236, %fd235, %fd230, %p34;
	add.f64 	%fd237, %fd212, 0d3FE0000000000000;
	sub.f64 	%fd238, %fd205, %fd237;
	mul.f64 	%fd239, %fd238, %fd238;
	mul.f64 	%fd240, %fd239, %fd1;
	fma.rn.f64 	%fd241, %fd215, %fd2, %fd240;
	fma.rn.f64 	%fd242, %fd217, %fd3, %fd241;
	sqrt.rn.f64 	%fd243, %fd242;
	setp.lt.f64 	%p35, %fd243, %fd236;
	selp.f64 	%fd244, %fd243, %fd236, %p35;
	fma.rn.f64 	%fd245, %fd227, %fd3, %fd241;
	sqrt.rn.f64 	%fd246, %fd245;
	setp.lt.f64 	%p36, %fd246, %fd244;
	selp.f64 	%fd247, %fd246, %fd244, %p36;
	fma.rn.f64 	%fd248, %fd233, %fd3, %fd241;
	sqrt.rn.f64 	%fd249, %fd248;
	setp.lt.f64 	%p37, %fd249, %fd247;
	selp.f64 	%fd250, %fd249, %fd247, %p37;
	add.f64 	%fd251, %fd212, 0d3FF0000000000000;
	sub.f64 	%fd252, %fd205, %fd251;
	mul.f64 	%fd253, %fd252, %fd252;
	mul.f64 	%fd254, %fd253, %fd1;
	fma.rn.f64 	%fd255, %fd215, %fd2, %fd254;
	fma.rn.f64 	%fd256, %fd217, %fd3, %fd255;
	sqrt.rn.f64 	%fd257, %fd256;
	setp.lt.f64 	%p38, %fd257, %fd250;
	selp.f64 	%fd258, %fd257, %fd250, %p38;
	fma.rn.f64 	%fd259, %fd227, %fd3, %fd255;
	sqrt.rn.f64 	%fd260, %fd259;
	setp.lt.f64 	%p39, %fd260, %fd258;
	selp.f64 	%fd261, %fd260, %fd258, %p39;
	fma.rn.f64 	%fd262, %fd233, %fd3, %fd255;
	sqrt.rn.f64 	%fd263, %fd262;
	setp.lt.f64 	%p40, %fd263, %fd261;
	selp.f64 	%fd418, %fd263, %fd261, %p40;
$L__BB0_11:
	and.b16  	%rs6, %rs1, 16;
	setp.eq.s16 	%p41, %rs6, 0;
	mov.f64 	%fd419, 0d7FEFFFFFFFFFFFFF;
	@%p41 bra 	$L__BB0_13;
	cvt.rn.f64.s32 	%fd265, %r14;
	cvt.rn.f64.s32 	%fd266, %r15;
	cvt.rn.f64.s32 	%fd267, %r13;
	cvt.rn.f64.s32 	%fd268, %r11;
	add.f64 	%fd269, %fd268, 0d3FE0000000000000;
	cvt.rn.f64.s32 	%fd270, %r12;
	cvt.rn.f64.s32 	%fd271, %r10;
	add.f64 	%fd272, %fd270, 0dBFE0000000000000;
	add.f64 	%fd273, %fd271, 0dBFE0000000000000;
	sub.f64 	%fd274, %fd265, %fd269;
	mul.f64 	%fd275, %fd274, %fd274;
	sub.f64 	%fd276, %fd267, %fd273;
	mul.f64 	%fd277, %fd276, %fd276;
	sub.f64 	%fd278, %fd266, %fd272;
	mul.f64 	%fd279, %fd278, %fd278;
	mul.f64 	%fd280, %fd279, %fd2;
	fma.rn.f64 	%fd281, %fd275, %fd1, %fd280;
	fma.rn.f64 	%fd282, %fd277, %fd3, %fd281;
	sqrt.rn.f64 	%fd283, %fd282;
	min.f64 	%fd284, %fd283, 0d7FEFFFFFFFFFFFFF;
	add.f64 	%fd285, %fd273, 0d3FE0000000000000;
	sub.f64 	%fd286, %fd267, %fd285;
	mul.f64 	%fd287, %fd286, %fd286;
	fma.rn.f64 	%fd288, %fd287, %fd3, %fd281;
	sqrt.rn.f64 	%fd289, %fd288;
	setp.lt.f64 	%p42, %fd289, %fd284;
	selp.f64 	%fd290, %fd289, %fd284, %p42;
	add.f64 	%fd291, %fd273, 0d3FF0000000000000;
	sub.f64 	%fd292, %fd267, %fd291;
	mul.f64 	%fd293, %fd292, %fd292;
	fma.rn.f64 	%fd294, %fd293, %fd3, %fd281;
	sqrt.rn.f64 	%fd295, %fd294;
	setp.lt.f64 	%p43, %fd295, %fd290;
	selp.f64 	%fd296, %fd295, %fd290, %p43;
	add.f64 	%fd297, %fd272, 0d3FE0000000000000;
	sub.f64 	%fd298, %fd266, %fd297;
	mul.f64 	%fd299, %fd298, %fd298;
	mul.f64 	%fd300, %fd299, %fd2;
	fma.rn.f64 	%fd301, %fd275, %fd1, %fd300;
	fma.rn.f64 	%fd302, %fd277, %fd3, %fd301;
	sqrt.rn.f64 	%fd303, %fd302;
	setp.lt.f64 	%p44, %fd303, %fd296;
	selp.f64 	%fd304, %fd303, %fd296, %p44;
	fma.rn.f64 	%fd305, %fd287, %fd3, %fd301;
	sqrt.rn.f64 	%fd306, %fd305;
	setp.lt.f64 	%p45, %fd306, %fd304;
	selp.f64 	%fd307, %fd306, %fd304, %p45;
	fma.rn.f64 	%fd308, %fd293, %fd3, %fd301;
	sqrt.rn.f64 	%fd309, %fd308;
	setp.lt.f64 	%p46, %fd309, %fd307;
	selp.f64 	%fd310, %fd309, %fd307, %p46;
	add.f64 	%fd311, %fd272, 0d3FF0000000000000;
	sub.f64 	%fd312, %fd266, %fd311;
	mul.f64 	%fd313, %fd312, %fd312;
	mul.f64 	%fd314, %fd313, %fd2;
	fma.rn.f64 	%fd315, %fd275, %fd1, %fd314;
	fma.rn.f64 	%fd316, %fd277, %fd3, %fd315;
	sqrt.rn.f64 	%fd317, %fd316;
	setp.lt.f64 	%p47, %fd317, %fd310;
	selp.f64 	%fd318, %fd317, %fd310, %p47;
	fma.rn.f64 	%fd319, %fd287, %fd3, %fd315;
	sqrt.rn.f64 	%fd320, %fd319;
	setp.lt.f64 	%p48, %fd320, %fd318;
	selp.f64 	%fd321, %fd320, %fd318, %p48;
	fma.rn.f64 	%fd322, %fd293, %fd3, %fd315;
	sqrt.rn.f64 	%fd323, %fd322;
	setp.lt.f64 	%p49, %fd323, %fd321;
	selp.f64 	%fd419, %fd323, %fd321, %p49;
$L__BB0_13:
	and.b16  	%rs7, %rs1, 32;
	setp.eq.s16 	%p50, %rs7, 0;
	mov.f64 	%fd420, 0d7FEFFFFFFFFFFFFF;
	@%p50 bra 	$L__BB0_15;
	cvt.rn.f64.s32 	%fd325, %r14;
	cvt.rn.f64.s32 	%fd326, %r15;
	cvt.rn.f64.s32 	%fd327, %r13;
	cvt.rn.f64.s32 	%fd328, %r11;
	cvt.rn.f64.s32 	%fd329, %r12;
	cvt.rn.f64.s32 	%fd330, %r10;
	add.f64 	%fd331, %fd330, 0d3FE0000000000000;
	add.f64 	%fd332, %fd328, 0dBFE0000000000000;
	add.f64 	%fd333, %fd329, 0dBFE0000000000000;
	sub.f64 	%fd334, %fd327, %fd331;
	mul.f64 	%fd335, %fd334, %fd334;
	mul.f64 	%fd336, %fd335, %fd3;
	sub.f64 	%fd337, %fd326, %fd333;
	mul.f64 	%fd338, %fd337, %fd337;
	mul.f64 	%fd339, %fd338, %fd2;
	sub.f64 	%fd340, %fd325, %fd332;
	mul.f64 	%fd341, %fd340, %fd340;
	fma.rn.f64 	%fd342, %fd341, %fd1, %fd339;
	add.f64 	%fd343, %fd336, %fd342;
	sqrt.rn.f64 	%fd344, %fd343;
	min.f64 	%fd345, %fd344, 0d7FEFFFFFFFFFFFFF;
	add.f64 	%fd346, %fd333, 0d3FE0000000000000;
	sub.f64 	%fd347, %fd326, %fd346;
	mul.f64 	%fd348, %fd347, %fd347;
	mul.f64 	%fd349, %fd348, %fd2;
	fma.rn.f64 	%fd350, %fd341, %fd1, %fd349;
	add.f64 	%fd351, %fd336, %fd350;
	sqrt.rn.f64 	%fd352, %fd351;
	setp.lt.f64 	%p51, %fd352, %fd345;
	selp.f64 	%fd353, %fd352, %fd345, %p51;
	add.f64 	%fd354, %fd333, 0d3FF0000000000000;
	sub.f64 	%fd355, %fd326, %fd354;
	mul.f64 	%fd356, %fd355, %fd355;
	mul.f64 	%fd357, %fd356, %fd2;
	fma.rn.f64 	%fd358, %fd341, %fd1, %fd357;
	add.f64 	%fd359, %fd336, %fd358;
	sqrt.rn.f64 	%fd360, %fd359;
	setp.lt.f64 	%p52, %fd360, %fd353;
	selp.f64 	%fd361, %fd360, %fd353, %p52;
	add.f64 	%fd362, %fd332, 0d3FE0000000000000;
	sub.f64 	%fd363, %fd325, %fd362;
	mul.f64 	%fd364, %fd363, %fd363;
	fma.rn.f64 	%fd365, %fd364, %fd1, %fd339;
	add.f64 	%fd366, %fd336, %fd365;
	sqrt.rn.f64 	%fd367, %fd366;
	setp.lt.f64 	%p53, %fd367, %fd361;
	selp.f64 	%fd368, %fd367, %fd361, %p53;
	fma.rn.f64 	%fd369, %fd364, %fd1, %fd349;
	add.f64 	%fd370, %fd336, %fd369;
	sqrt.rn.f64 	%fd371, %fd370;
	setp.lt.f64 	%p54, %fd371, %fd368;
	selp.f64 	%fd372, %fd371, %fd368, %p54;
	fma.rn.f64 	%fd373, %fd364, %fd1, %fd357;
	add.f64 	%fd374, %fd336, %fd373;
	sqrt.rn.f64 	%fd375, %fd374;
	setp.lt.f64 	%p55, %fd375, %fd372;
	selp.f64 	%fd376, %fd375, %fd372, %p55;
	add.f64 	%fd377, %fd332, 0d3FF0000000000000;
	sub.f64 	%fd378, %fd325, %fd377;
	mul.f64 	%fd379, %fd378, %fd378;
	fma.rn.f64 	%fd380, %fd379, %fd1, %fd339;
	add.f64 	%fd381, %fd336, %fd380;
	sqrt.rn.f64 	%fd382, %fd381;
	setp.lt.f64 	%p56, %fd382, %fd376;
	selp.f64 	%fd383, %fd382, %fd376, %p56;
	fma.rn.f64 	%fd384, %fd379, %fd1, %fd349;
	add.f64 	%fd385, %fd336, %fd384;
	sqrt.rn.f64 	%fd386, %fd385;
	setp.lt.f64 	%p57, %fd386, %fd383;
	selp.f64 	%fd387, %fd386, %fd383, %p57;
	fma.rn.f64 	%fd388, %fd379, %fd1, %fd357;
	add.f64 	%fd389, %fd336, %fd388;
	sqrt.rn.f64 	%fd390, %fd389;
	setp.lt.f64 	%p58, %fd390, %fd387;
	selp.f64 	%fd420, %fd390, %fd387, %p58;
$L__BB0_15:
	ld.param.u64 	%rd17, [_Z20boundaryFaceDist_GPUiPhfffiiiPd_param_8];
	setp.eq.s32 	%p59, %r45, %r9;
	selp.f64 	%fd391, 0d0000000000000000, 0d7FEFFFFFFFFFFFFF, %p59;
	setp.lt.f64 	%p60, %fd415, %fd391;
	selp.f64 	%fd392, %fd415, %fd391, %p60;
	setp.lt.f64 	%p61, %fd416, %fd392;
	selp.f64 	%fd393, %fd416, %fd392, %p61;
	setp.lt.f64 	%p62, %fd417, %fd393;
	selp.f64 	%fd394, %fd417, %fd393, %p62;
	setp.lt.f64 	%p63, %fd418, %fd394;
	selp.f64 	%fd395, %fd418, %fd394, %p63;
	setp.lt.f64 	%p64, %fd419, %fd395;
	selp.f64 	%fd396, %fd419, %fd395, %p64;
	setp.lt.f64 	%p65, %fd420, %fd396;
	selp.f64 	%fd397, %fd420, %fd396, %p65;
	cvta.to.global.u64 	%rd10, %rd17;
	mul.wide.s32 	%rd11, %r45, 8;
	add.s64 	%rd12, %rd10, %rd11;
	st.global.f64 	[%rd12], %fd397;
	mov.u32 	%r30, %ntid.x;
	mov.u32 	%r31, %nctaid.x;
	mad.lo.s32 	%r45, %r30, %r31, %r45;
	setp.lt.s32 	%p66, %r45, %r2;
	@%p66 bra 	$L__BB0_3;
$L__BB0_16:
	ret;
$L__BB0_17:
	mul.wide.s32 	%rd13, %r45, 8;
	add.s64 	%rd14, %rd1, %rd13;
	ld.global.f64 	%fd398, [%rd14];
	cvt.rzi.s32.f64 	%r32, %fd398;
	div.s32 	%r33, %r32, %r1;
	mul.lo.s32 	%r34, %r33, %r1;
	sub.s32 	%r35, %r32, %r34;
	div.s32 	%r36, %r35, %r18;
	mul.lo.s32 	%r37, %r36, %r18;
	sub.s32 	%r38, %r35, %r37;
	div.s32 	%r39, %r45, %r1;
	mul.lo.s32 	%r40, %r39, %r1;
	sub.s32 	%r41, %r45, %r40;
	div.s32 	%r42, %r41, %r18;
	mul.lo.s32 	%r43, %r42, %r18;
	sub.s32 	%r44, %r41, %r43;
	cvt.rn.f64.s32 	%fd399, %r42;
	cvt.rn.f64.s32 	%fd400, %r44;
	cvt.rn.f64.s32 	%fd401, %r39;
	cvt.rn.f64.s32 	%fd402, %r36;
	cvt.rn.f64.s32 	%fd403, %r38;
	cvt.rn.f64.s32 	%fd404, %r33;
	sub.f64 	%fd405, %fd399, %fd402;
	mul.f64 	%fd406, %fd405, %fd405;
	sub.f64 	%fd407, %fd400, %fd403;
	mul.f64 	%fd408, %fd407, %fd407;
	mul.f64 	%fd409, %fd408, %fd2;
	fma.rn.f64 	%fd410, %fd406, %fd1, %fd409;
	sub.f64 	%fd411, %fd401, %fd404;
	mul.f64 	%fd412, %fd411, %fd411;
	fma.rn.f64 	%fd413, %fd412, %fd3, %fd410;
	sqrt.rn.f64 	%fd414, %fd413;
	st.global.f64 	[%rd14], %fd414;
	add.s32 	%r45, %r45, %r5;
	setp.lt.s32 	%p67, %r45, %r2;
	@%p67 bra 	$L__BB0_17;
	bra.uni 	$L__BB0_16;

}


// ===== COMPILED SASS (sm_100) =====

	.target	sm_100

	.elftype	@"ET_EXEC"


//--------------------- .note.nv.tkinfo           --------------------------
	.section	.note.nv.tkinfo,"",@"SHT_NOTE"
	.sectionflags	@"SHF_NOTE_NV_TKINFO"
	.tkinfo
        /*0018*/ 	.word	0x00000002
        /*0030*/ 	.string	""
        /*0030*/ 	.string	"ptxas"
        /*0030*/ 	.string	"Cuda compilation tools, release 13.0, V13.0.88"
        /*0030*/ 	.string	"Build cuda_13.0.r13.0/compiler.36424714_0"
        /*0030*/ 	.string	"-arch sm_100 -m 64 "



//--------------------- .note.nv.cuinfo           --------------------------
	.section	.note.nv.cuinfo,"",@"SHT_NOTE"
	.sectionflags	@"SHF_NOTE_NV_CUINFO"
        /*0018*/ 	.short	0x0002
        /*001a*/ 	.short	0x0064
        /*001c*/ 	.short	0x0082
	.zero		2


//--------------------- .nv.info                  --------------------------
	.section	.nv.info,"",@"SHT_CUDA_INFO"
	.align	4


	//----- nvinfo : EIATTR_REGCOUNT
	.align		4
        /*0000*/ 	.byte	0x04, 0x2f
        /*0002*/ 	.short	(.L_1 - .L_0)
	.align		4
.L_0:
        /*0004*/ 	.word	index@(_Z20boundaryFaceDist_GPUiPhfffiiiPd)
        /*0008*/ 	.word	0x00000036


	//----- nvinfo : EIATTR_FRAME_SIZE
	.align		4
.L_1:
        /*000c*/ 	.byte	0x04, 0x11
        /*000e*/ 	.short	(.L_3 - .L_2)
	.align		4
.L_2:
        /*0010*/ 	.word	index@($__internal_0_$__cuda_sm20_dsqrt_rn_f64_mediumpath_v1)
        /*0014*/ 	.word	0x00000000


	//----- nvinfo : EIATTR_FRAME_SIZE
	.align		4
.L_3:
        /*0018*/ 	.byte	0x04, 0x11
        /*001a*/ 	.short	(.L_5 - .L_4)
	.align		4
.L_4:
        /*001c*/ 	.word	index@(_Z20boundaryFaceDist_GPUiPhfffiiiPd)
        /*0020*/ 	.word	0x00000000


	//----- nvinfo : EIATTR_MIN_STACK_SIZE
	.align		4
.L_5:
        /*0024*/ 	.byte	0x04, 0x12
        /*0026*/ 	.short	(.L_7 - .L_6)
	.align		4
.L_6:
        /*0028*/ 	.word	index@(_Z20boundaryFaceDist_GPUiPhfffiiiPd)
        /*002c*/ 	.word	0x00000000
.L_7:


//--------------------- .nv.compat                --------------------------
	.section	.nv.compat,"",@"SHT_CUDA_COMPAT_INFO"
	.align	4
        /*0000*/ 	.byte	0x02, 0x09, 0x00, 0x00, 0x02, 0x02, 0x01, 0x00, 0x02, 0x05, 0x05, 0x00, 0x03, 0x07, 0x01, 0x01
        /*0010*/ 	.byte	0x02, 0x03, 0x00, 0x00, 0x02, 0x06, 0x01, 0x00, 0x04, 0x0b, 0x08, 0x00, 0x01, 0x00, 0x00, 0x00
        /*0020*/ 	.byte	0x00, 0x00, 0x00, 0x00


//--------------------- .nv.info._Z20boundaryFaceDist_GPUiPhfffiiiPd --------------------------
	.section	.nv.info._Z20boundaryFaceDist_GPUiPhfffiiiPd,"",@"SHT_CUDA_INFO"
	.sectionflags	@""
	.align	4


	//----- nvinfo : EIATTR_CUDA_API_VERSION
	.align		4
        /*0000*/ 	.byte	0x04, 0x37
        /*0002*/ 	.short	(.L_9 - .L_8)
.L_8:
        /*0004*/ 	.word	0x00000082


	//----- nvinfo : EIATTR_KPARAM_INFO
	.align		4
.L_9:
        /*0008*/ 	.byte	0x04, 0x17
        /*000a*/ 	.short	(.L_11 - .L_10)
.L_10:
        /*000c*/ 	.word	0x00000000
        /*0010*/ 	.short	0x0008
        /*0012*/ 	.short	0x0028
        /*0014*/ 	.byte	0x00, 0xf5, 0x21, 0x00


	//----- nvinfo : EIATTR_KPARAM_INFO
	.align		4
.L_11:
        /*0018*/ 	.byte	0x04, 0x17
        /*001a*/ 	.short	(.L_13 - .L_12)
.L_12:
        /*001c*/ 	.word	0x00000000
        /*0020*/ 	.short	0x0007
        /*0022*/ 	.short	0x0024
        /*0024*/ 	.byte	0x00, 0xf0, 0x11, 0x00


	//----- nvinfo : EIATTR_KPARAM_INFO
	.align		4
.L_13:
        /*0028*/ 	.byte	0x04, 0x17
        /*002a*/ 	.short	(.L_15 - .L_14)
.L_14:
        /*002c*/ 	.word	0x00000000
        /*0030*/ 	.short	0x0006
        /*0032*/ 	.short	0x0020
        /*0034*/ 	.byte	0x00, 0xf0, 0x11, 0x00


	//----- nvinfo : EIATTR_KPARAM_INFO
	.align		4
.L_15:
        /*0038*/ 	.byte	0x04, 0x17
        /*003a*/ 	.short	(.L_17 - .L_16)
.L_16:
        /*003c*/ 	.word	0x00000000
        /*0040*/ 	.short	0x0005
        /*0042*/ 	.short	0x001c
        /*0044*/ 	.byte	0x00, 0xf0, 0x11, 0x00


	//----- nvinfo : EIATTR_KPARAM_INFO
	.align		4
.L_17:
        /*0048*/ 	.byte	0x04, 0x17
        /*004a*/ 	.short	(.L_19 - .L_18)
.L_18:
        /*004c*/ 	.word	0x00000000
        /*0050*/ 	.short	0x0004
        /*0052*/ 	.short	0x0018
        /*0054*/ 	.byte	0x00, 0xf0, 0x11, 0x00


	//----- nvinfo : EIATTR_KPARAM_INFO
	.align		4
.L_19:
        /*0058*/ 	.byte	0x04, 0x17
        /*005a*/ 	.short	(.L_21 - .L_20)
.L_20:
        /*005c*/ 	.word	0x00000000
        /*0060*/ 	.short	0x0003
        /*0062*/ 	.short	0x0014
        /*0064*/ 	.byte	0x00, 0xf0, 0x11, 0x00


	//----- nvinfo : EIATTR_KPARAM_INFO
	.align		4
.L_21:
        /*0068*/ 	.byte	0x04, 0x17
        /*006a*/ 	.short	(.L_23 - .L_22)
.L_22:
        /*006c*/ 	.word	0x00000000
        /*0070*/ 	.short	0x0002
        /*0072*/ 	.short	0x0010
        /*0074*/ 	.byte	0x00, 0xf0, 0x11, 0x00


	//----- nvinfo : EIATTR_KPARAM_INFO
	.align		4
.L_23:
        /*0078*/ 	.byte	0x04, 0x17
        /*007a*/ 	.short	(.L_25 - .L_24)
.L_24:
        /*007c*/ 	.word	0x00000000
        /*0080*/ 	.short	0x0001
        /*0082*/ 	.short	0x0008
        /*0084*/ 	.byte	0x00, 0xf5, 0x21, 0x00


	//----- nvinfo : EIATTR_KPARAM_INFO
	.align		4
.L_25:
        /*0088*/ 	.byte	0x04, 0x17
        /*008a*/ 	.short	(.L_27 - .L_26)
.L_26:
        /*008c*/ 	.word	0x00000000
        /*0090*/ 	.short	0x0000
        /*0092*/ 	.short	0x0000
        /*0094*/ 	.byte	0x00, 0xf0, 0x11, 0x00


	//----- nvinfo : EIATTR_SPARSE_MMA_MASK
	.align		4
.L_27:
        /*0098*/ 	.byte	0x03, 0x50
        /*009a*/ 	.short	0x0000


	//----- nvinfo : EIATTR_MAXREG_COUNT
	.align		4
        /*009c*/ 	.byte	0x03, 0x1b
        /*009e*/ 	.short	0x00ff


	//----- nvinfo : EIATTR_MERCURY_ISA_VERSION
	.align		4
        /*00a0*/ 	.byte	0x03, 0x5f
        /*00a2*/ 	.short	0x0101


	//----- nvinfo : EIATTR_VRC_CTA_INIT_COUNT
	.align		4
        /*00a4*/ 	.byte	0x02, 0x4a
	.zero		1
	.zero		1


	//----- nvinfo : EIATTR_EXIT_INSTR_OFFSETS
	.align		4
        /*00a8*/ 	.byte	0x04, 0x1c
        /*00aa*/ 	.short	(.L_29 - .L_28)


	//   ....[0]....
.L_28:
        /*00ac*/ 	.word	0x000000a0


	//   ....[1]....
        /*00b0*/ 	.word	0x000001e0


	//   ....[2]....
        /*00b4*/ 	.word	0x00007a70


	//   ....[3]....
        /*00b8*/ 	.word	0x000082c0


	//----- nvinfo : EIATTR_CRS_STACK_SIZE
	.align		4
.L_29:
        /*00bc*/ 	.byte	0x04, 0x1e
        /*00be*/ 	.short	(.L_31 - .L_30)
.L_30:
        /*00c0*/ 	.word	0x00000000


	//----- nvinfo : EIATTR_CBANK_PARAM_SIZE
	.align		4
.L_31:
        /*00c4*/ 	.byte	0x03, 0x19
        /*00c6*/ 	.short	0x0030


	//----- nvinfo : EIATTR_PARAM_CBANK
	.align		4
        /*00c8*/ 	.byte	0x04, 0x0a
        /*00ca*/ 	.short	(.L_33 - .L_32)
	.align		4
.L_32:
        /*00cc*/ 	.word	index@(.nv.constant0._Z20boundaryFaceDist_GPUiPhfffiiiPd)
        /*00d0*/ 	.short	0x0380
        /*00d2*/ 	.short	0x0030


	//----- nvinfo : EIATTR_SW_WAR
	.align		4
.L_33:
        /*00d4*/ 	.byte	0x04, 0x36
        /*00d6*/ 	.short	(.L_35 - .L_34)
.L_34:
        /*00d8*/ 	.word	0x00000008
.L_35:


//--------------------- .nv.callgraph             --------------------------
	.section	.nv.callgraph,"",@"SHT_CUDA_CALLGRAPH"
	.align	4
	.sectionentsize	8
	.align		4
        /*0000*/ 	.word	0x00000000
	.align		4
        /*0004*/ 	.word	0xffffffff
	.align		4
        /*0008*/ 	.word	0x00000000
	.align		4
        /*000c*/ 	.word	0xfffffffe
	.align		4
        /*0010*/ 	.word	0x00000000
	.align		4
        /*0014*/ 	.word	0xfffffffd
	.align		4
        /*0018*/ 	.word	0x00000000
	.align		4
        /*001c*/ 	.word	0xfffffffc


//--------------------- .text._Z20boundaryFaceDist_GPUiPhfffiiiPd --------------------------
	.section	.text._Z20boundaryFaceDist_GPUiPhfffiiiPd,"ax",@progbits
	.align	128
        .global         _Z20boundaryFaceDist_GPUiPhfffiiiPd
        .type           _Z20boundaryFaceDist_GPUiPhfffiiiPd,@function
        .size           _Z20boundaryFaceDist_GPUiPhfffiiiPd,(.L_x_129 - _Z20boundaryFaceDist_GPUiPhfffiiiPd)
        .other          _Z20boundaryFaceDist_GPUiPhfffiiiPd,@"STO_CUDA_ENTRY STV_DEFAULT"
_Z20boundaryFaceDist_GPUiPhfffiiiPd:
.text._Z20boundaryFaceDist_GPUiPhfffiiiPd:
[----:B------:R-:W-:Y:S01]  /*0000*/  LDC R1, c[0x0][0x37c] ;  /* 0x0000df00ff017b82 */ /* 0x000fe20000000800 */
[----:B------:R-:W0:Y:S01]  /*0010*/  S2R R9, SR_TID.X ;  /* 0x0000000000097919 */ /* 0x000e220000002100 */
[----:B------:R-:W1:Y:S01]  /*0020*/  LDCU UR5, c[0x0][0x39c] ;  /* 0x00007380ff0577ac */ /* 0x000e620008000800 */
[----:B------:R-:W0:Y:S01]  /*0030*/  S2R R0, SR_CTAID.X ;  /* 0x0000000000007919 */ /* 0x000e220000002500 */
[----:B------:R-:W1:Y:S01]  /*0040*/  LDCU.64 UR6, c[0x0][0x3a0] ;  /* 0x00007400ff0677ac */ /* 0x000e620008000a00 */
[----:B------:R-:W0:Y:S01]  /*0050*/  LDCU UR4, c[0x0][0x360] ;  /* 0x00006c00ff0477ac */ /* 0x000e220008000800 */
[----:B-1----:R-:W-:-:S04]  /*0060*/  UIMAD UR6, UR6, UR5, URZ ;  /* 0x00000005060672a4 */ /* 0x002fc8000f8e02ff */
[----:B------:R-:W-:Y:S01]  /*0070*/  UIMAD UR7, UR6, UR7, URZ ;  /* 0x00000007060772a4 */ /* 0x000fe2000f8e02ff */
[----:B0-----:R-:W-:-:S05]  /*0080*/  IMAD R9, R0, UR4, R9 ;  /* 0x0000000400097c24 */ /* 0x001fca000f8e0209 */
[----:B------:R-:W-:-:S13]  /*0090*/  ISETP.GE.AND P0, PT, R9, UR7, PT ;  /* 0x0000000709007c0c */ /* 0x000fda000bf06270 */
[----:B------:R-:W-:Y:S05]  /*00a0*/  @P0 EXIT ;  /* 0x000000000000094d */ /* 0x000fea0003800000 */
[----:B------:R-:W0:Y:S01]  /*00b0*/  LDC R0, c[0x0][0x380] ;  /* 0x0000e000ff007b82 */ /* 0x000e220000000800 */
[----:B------:R-:W1:Y:S01]  /*00c0*/  LDCU.64 UR8, c[0x0][0x390] ;  /* 0x00007200ff0877ac */ /* 0x000e620008000a00 */
[----:B------:R-:W2:Y:S01]  /*00d0*/  LDCU UR10, c[0x0][0x398] ;  /* 0x00007300ff0a77ac */ /* 0x000ea20008000800 */
[----:B------:R-:W3:Y:S01]  /*00e0*/  LDCU UR5, c[0x0][0x370] ;  /* 0x00006e00ff0577ac */ /* 0x000ee20008000800 */
[----:B------:R-:W4:Y:S01]  /*00f0*/  LDCU.64 UR16, c[0x0][0x358] ;  /* 0x00006b00ff1077ac */ /* 0x000f220008000a00 */
[----:B-1----:R-:W1:Y:S01]  /*0100*/  F2F.F64.F32 R2, UR8 ;  /* 0x0000000800027d10 */ /* 0x002e620008201800 */
[----:B0-----:R-:W-:-:S07]  /*0110*/  ISETP.NE.AND P0, PT, R0, RZ, PT ;  /* 0x000000ff0000720c */ /* 0x001fce0003f05270 */
[----:B------:R-:W0:Y:S01]  /*0120*/  F2F.F64.F32 R4, UR9 ;  /* 0x0000000900047d10 */ /* 0x000e220008201800 */
[----:B---3--:R-:W-:Y:S01]  /*0130*/  UIMAD UR4, UR4, UR5, URZ ;  /* 0x00000005040472a4 */ /* 0x008fe2000f8e02ff */
[----:B-1----:R-:W-:-:S06]  /*0140*/  R2UR UR11, R3 ;  /* 0x00000000030b72ca */ /* 0x002fcc00000e0000 */
[----:B--2---:R-:W1:Y:S01]  /*0150*/  F2F.F64.F32 R6, UR10 ;  /* 0x0000000a00067d10 */ /* 0x004e620008201800 */
[----:B------:R-:W-:Y:S02]  /*0160*/  R2UR UR10, R2 ;  /* 0x00000000020a72ca */ /* 0x000fe400000e0000 */
[----:B0-----:R-:W-:Y:S02]  /*0170*/  R2UR UR12, R4 ;  /* 0x00000000040c72ca */ /* 0x001fe400000e0000 */
[----:B------:R-:W-:Y:S02]  /*0180*/  R2UR UR13, R5 ;  /* 0x00000000050d72ca */ /* 0x000fe400000e0000 */
[----:B-1----:R-:W-:Y:S02]  /*0190*/  R2UR UR14, R6 ;  /* 0x00000000060e72ca */ /* 0x002fe400000e0000 */
[----:B------:R-:W-:Y:S01]  /*01a0*/  R2UR UR15, R7 ;  /* 0x00000000070f72ca */ /* 0x000fe200000e0000 */
[----:B----4-:R-:W-:-:S14]  /*01b0*/  @!P0 BRA `(.L_x_0) ;  /* 0x0000007800308947 */ /* 0x010fdc0003800000 */
[----:B------:R-:W-:Y:S01]  /*01c0*/  ISETP.NE.AND P0, PT, R0, 0x1, PT ;  /* 0x000000010000780c */ /* 0x000fe20003f05270 */
[----:B------:R-:W0:-:S12]  /*01d0*/  LDCU.64 UR18, c[0x0][0x388] ;  /* 0x00007100ff1277ac */ /* 0x000e180008000a00 */
[----:B0-----:R-:W-:Y:S05]  /*01e0*/  @P0 EXIT ;  /* 0x000000000000094d */ /* 0x001fea0003800000 */
.L_x_121:
[----:B0-----:R-:W0:Y:S01]  /*01f0*/  LDC.64 R2, c[0x0][0x3a8] ;  /* 0x0000ea00ff027b82 */ /* 0x001e220000000a00 */
[----:B------:R-:W-:-:S07]  /*0200*/  IABS R12, UR6 ;  /* 0x00000006000c7c13 */ /* 0x000fce0008000000 */
[----:B------:R-:W1:Y:S01]  /*0210*/  LDC R0, c[0x0][0x3a0] ;  /* 0x0000e800ff007b82 */ /* 0x000e620000000800 */
[----:B0-----:R-:W-:-:S06]  /*0220*/  IMAD.WIDE R2, R9, 0x8, R2 ;  /* 0x0000000809027825 */ /* 0x001fcc00078e0202 */
[----:B------:R-:W2:Y:S01]  /*0230*/  LDG.E.64 R2, desc[UR16][R2.64] ;  /* 0x0000001002027981 */ /* 0x000ea2000c1e1b00 */
[----:B------:R-:W0:Y:S08]  /*0240*/  I2F.RP R6, R12 ;  /* 0x0000000c00067306 */ /* 0x000e300000209400 */
[----:B0-----:R-:W0:Y:S02]  /*0250*/  MUFU.RCP R6, R6 ;  /* 0x0000000600067308 */ /* 0x001e240000001000 */
[----:B0-----:R-:W-:-:S06]  /*0260*/  VIADD R10, R6, 0xffffffe ;  /* 0x0ffffffe060a7836 */ /* 0x001fcc0000000000 */
[----:B------:R0:W3:Y:S02]  /*0270*/  F2I.FTZ.U32.TRUNC.NTZ R11, R10 ;  /* 0x0000000a000b7305 */ /* 0x0000e4000021f000 */
[----:B0-----:R-:W-:Y:S01]  /*0280*/  IMAD.MOV.U32 R10, RZ, RZ, RZ ;  /* 0x000000ffff0a7224 */ /* 0x001fe200078e00ff */
[----:B-1----:R-:W-:-:S05]  /*0290*/  IABS R13, R0 ;  /* 0x00000000000d7213 */ /* 0x002fca0000000000 */
[----:B--2---:R-:W0:Y:S02]  /*02a0*/  F2I.F64.TRUNC R8, R2 ;  /* 0x0000000200087311 */ /* 0x004e24000030d100 */
[----:B0-----:R-:W-:-:S04]  /*02b0*/  IADD3 R4, P0, PT, R8, UR18, RZ ;  /* 0x0000001208047c10 */ /* 0x001fc8000ff1e0ff */
[----:B------:R-:W-:-:S05]  /*02c0*/  LEA.HI.X.SX32 R5, R8, UR19, 0x1, P0 ;  /* 0x0000001308057c11 */ /* 0x000fca00080f0eff */
[----:B------:R0:W2:Y:S01]  /*02d0*/  LDG.E.U8 R7, desc[UR16][R4.64] ;  /* 0x0000001004077981 */ /* 0x0000a2000c1e1100 */
[----:B---3--:R-:W-:Y:S01]  /*02e0*/  IMAD.MOV R3, RZ, RZ, -R11 ;  /* 0x000000ffff037224 */ /* 0x008fe200078e0a0b */
[----:B------:R-:W-:Y:S01]  /*02f0*/  IABS R2, UR6 ;  /* 0x0000000600027c13 */ /* 0x000fe20008000000 */
[----:B------:R-:W-:Y:S02]  /*0300*/  BSSY.RECONVERGENT B1, `(.L_x_1) ;  /* 0x0000175000017945 */ /* 0x000fe40003800200 */
[----:B------:R-:W-:Y:S01]  /*0310*/  IMAD R3, R3, R12, RZ ;  /* 0x0000000c03037224 */ /* 0x000fe200078e02ff */
[----:B------:R-:W-:-:S03]  /*0320*/  IADD3 R6, PT, PT, RZ, -R2, RZ ;  /* 0x80000002ff067210 */ /* 0x000fc60007ffe0ff */
[----:B------:R-:W-:Y:S01]  /*0330*/  IMAD.HI.U32 R11, R11, R3, R10 ;  /* 0x000000030b0b7227 */ /* 0x000fe200078e000a */
[----:B------:R-:W-:Y:S01]  /*0340*/  IABS R3, R8 ;  /* 0x0000000800037213 */ /* 0x000fe20000000000 */
[----:B0-----:R-:W0:Y:S01]  /*0350*/  I2F.RP R4, R13 ;  /* 0x0000000d00047306 */ /* 0x001e220000209400 */
[----:B------:R-:W-:-:S03]  /*0360*/  IABS R10, R9 ;  /* 0x00000009000a7213 */ /* 0x000fc60000000000 */
[----:B------:R-:W-:-:S04]  /*0370*/  IMAD.HI.U32 R2, R11, R3, RZ ;  /* 0x000000030b027227 */ /* 0x000fc800078e00ff */
[----:B------:R-:W-:-:S04]  /*0380*/  IMAD.HI.U32 R11, R11, R10, RZ ;  /* 0x0000000a0b0b7227 */ /* 0x000fc800078e00ff */
[-C--:B------:R-:W-:Y:S02]  /*0390*/  IMAD R3, R2, R6.reuse, R3 ;  /* 0x0000000602037224 */ /* 0x080fe400078e0203 */
[----:B------:R-:W-:Y:S01]  /*03a0*/  IMAD R5, R11, R6, R10 ;  /* 0x000000060b057224 */ /* 0x000fe200078e020a */
[----:B0-----:R-:W0:Y:S02]  /*03b0*/  MUFU.RCP R4, R4 ;  /* 0x0000000400047308 */ /* 0x001e240000001000 */
[C---:B------:R-:W-:Y:S02]  /*03c0*/  ISETP.GT.U32.AND P4, PT, R12.reuse, R3, PT ;  /* 0x000000030c00720c */ /* 0x040fe40003f84070 */
[----:B------:R-:W-:-:S11]  /*03d0*/  ISETP.GT.U32.AND P5, PT, R12, R5, PT ;  /* 0x000000050c00720c */ /* 0x000fd60003fa4070 */
[--C-:B------:R-:W-:Y:S01]  /*03e0*/  @!P4 IMAD.IADD R3, R3, 0x1, -R12.reuse ;  /* 0x000000010303c824 */ /* 0x100fe200078e0a0c */
[----:B------:R-:W-:Y:S01]  /*03f0*/  @!P4 IADD3 R2, PT, PT, R2, 0x1, RZ ;  /* 0x000000010202c810 */ /* 0x000fe20007ffe0ff */
[----:B------:R-:W-:Y:S02]  /*0400*/  @!P5 IMAD.IADD R5, R5, 0x1, -R12 ;  /* 0x000000010505d824 */ /* 0x000fe400078e0a0c */
[----:B------:R-:W-:Y:S01]  /*0410*/  @!P5 VIADD R11, R11, 0x1 ;  /* 0x000000010b0bd836 */ /* 0x000fe20000000000 */
[-C--:B------:R-:W-:Y:S02]  /*0420*/  ISETP.GE.U32.AND P2, PT, R3, R12.reuse, PT ;  /* 0x0000000c0300720c */ /* 0x080fe40003f46070 */
[----:B------:R-:W-:Y:S02]  /*0430*/  ISETP.GE.U32.AND P3, PT, R5, R12, PT ;  /* 0x0000000c0500720c */ /* 0x000fe40003f66070 */
[----:B------:R-:W-:Y:S02]  /*0440*/  LOP3.LUT R5, R9, UR6, RZ, 0x3c, !PT ;  /* 0x0000000609057c12 */ /* 0x000fe4000f8e3cff */
[----:B------:R-:W-:-:S02]  /*0450*/  LOP3.LUT R3, R8, UR6, RZ, 0x3c, !PT ;  /* 0x0000000608037c12 */ /* 0x000fc4000f8e3cff */
[----:B------:R-:W-:Y:S02]  /*0460*/  ISETP.GE.AND P0, PT, R5, RZ, PT ;  /* 0x000000ff0500720c */ /* 0x000fe40003f06270 */
[----:B------:R-:W-:Y:S01]  /*0470*/  ISETP.GE.AND P1, PT, R3, RZ, PT ;  /* 0x000000ff0300720c */ /* 0x000fe20003f26270 */
[----:B0-----:R-:W-:Y:S01]  /*0480*/  VIADD R3, R4, 0xffffffe ;  /* 0x0ffffffe04037836 */ /* 0x001fe20000000000 */
[----:B------:R-:W-:Y:S01]  /*0490*/  LOP3.LUT R5, RZ, UR6, RZ, 0x33, !PT ;  /* 0x00000006ff057c12 */ /* 0x000fe2000f8e33ff */
[----:B------:R-:W-:Y:S01]  /*04a0*/  @P2 VIADD R2, R2, 0x1 ;  /* 0x0000000102022836 */ /* 0x000fe20000000000 */
[----:B------:R-:W-:Y:S01]  /*04b0*/  ISETP.NE.AND P2, PT, RZ, UR6, PT ;  /* 0x00000006ff007c0c */ /* 0x000fe2000bf45270 */
[----:B------:R-:W-:Y:S02]  /*04c0*/  @P3 VIADD R11, R11, 0x1 ;  /* 0x000000010b0b3836 */ /* 0x000fe40000000000 */
[----:B------:R-:W0:Y:S04]  /*04d0*/  F2I.FTZ.U32.TRUNC.NTZ R3, R3 ;  /* 0x0000000300037305 */ /* 0x000e28000021f000 */
[----:B------:R-:W-:-:S02]  /*04e0*/  @!P0 IMAD.MOV R11, RZ, RZ, -R11 ;  /* 0x000000ffff0b8224 */ /* 0x000fc400078e0a0b */
[----:B------:R-:W-:-:S04]  /*04f0*/  @!P1 IADD3 R2, PT, PT, -R2, RZ, RZ ;  /* 0x000000ff02029210 */ /* 0x000fc80007ffe1ff */
[C---:B------:R-:W-:Y:S02]  /*0500*/  SEL R6, R5.reuse, R2, !P2 ;  /* 0x0000000205067207 */ /* 0x040fe40005000000 */
[----:B------:R-:W-:-:S03]  /*0510*/  SEL R5, R5, R11, !P2 ;  /* 0x0000000b05057207 */ /* 0x000fc60005000000 */
[----:B------:R-:W-:Y:S01]  /*0520*/  IMAD.MOV R11, RZ, RZ, -R6 ;  /* 0x000000ffff0b7224 */ /* 0x000fe200078e0a06 */
[----:B------:R-:W-:Y:S01]  /*0530*/  IADD3 R2, PT, PT, -R5, RZ, RZ ;  /* 0x000000ff05027210 */ /* 0x000fe20007ffe1ff */
[----:B0-----:R-:W-:Y:S02]  /*0540*/  IMAD.MOV R4, RZ, RZ, -R3 ;  /* 0x000000ffff047224 */ /* 0x001fe400078e0a03 */
[----:B------:R-:W-:Y:S02]  /*0550*/  IMAD R15, R11, UR6, R8 ;  /* 0x000000060b0f7c24 */ /* 0x000fe4000f8e0208 */
[----:B------:R-:W-:Y:S02]  /*0560*/  IMAD R17, R2, UR6, R9 ;  /* 0x0000000602117c24 */ /* 0x000fe4000f8e0209 */
[----:B------:R-:W-:Y:S01]  /*0570*/  IMAD R11, R4, R13, RZ ;  /* 0x0000000d040b7224 */ /* 0x000fe200078e02ff */
[----:B------:R-:W-:Y:S01]  /*0580*/  IABS R10, R15 ;  /* 0x0000000f000a7213 */ /* 0x000fe20000000000 */
[----:B------:R-:W-:Y:S01]  /*0590*/  IMAD.MOV.U32 R2, RZ, RZ, RZ ;  /* 0x000000ffff027224 */ /* 0x000fe200078e00ff */
[----:B------:R-:W-:-:S03]  /*05a0*/  IABS R4, R17 ;  /* 0x0000001100047213 */ /* 0x000fc60000000000 */
[----:B------:R-:W-:-:S04]  /*05b0*/  IMAD.HI.U32 R2, R3, R11, R2 ;  /* 0x0000000b03027227 */ /* 0x000fc800078e0002 */
[----:B------:R-:W-:Y:S02]  /*05c0*/  IMAD.MOV.U32 R11, RZ, RZ, R4 ;  /* 0x000000ffff0b7224 */ /* 0x000fe400078e0004 */
[----:B------:R-:W-:-:S04]  /*05d0*/  IMAD.HI.U32 R3, R2, R10, RZ ;  /* 0x0000000a02037227 */ /* 0x000fc800078e00ff */
[----:B------:R-:W-:-:S04]  /*05e0*/  IMAD.HI.U32 R4, R2, R11, RZ ;  /* 0x0000000b02047227 */ /* 0x000fc800078e00ff */
[----:B------:R-:W-:Y:S01]  /*05f0*/  IMAD.MOV R2, RZ, RZ, -R3 ;  /* 0x000000ffff027224 */ /* 0x000fe200078e0a03 */
[----:B------:R-:W-:-:S03]  /*0600*/  IADD3 R12, PT, PT, -R4, RZ, RZ ;  /* 0x000000ff040c7210 */ /* 0x000fc60007ffe1ff */
[C---:B------:R-:W-:Y:S02]  /*0610*/  IMAD R2, R13.reuse, R2, R10 ;  /* 0x000000020d027224 */ /* 0x040fe400078e020a */
[----:B------:R-:W-:-:S03]  /*0620*/  IMAD R10, R13, R12, R11 ;  /* 0x0000000c0d0a7224 */ /* 0x000fc600078e020b */
[C---:B------:R-:W-:Y:S02]  /*0630*/  ISETP.GT.U32.AND P4, PT, R13.reuse, R2, PT ;  /* 0x000000020d00720c */ /* 0x040fe40003f84070 */
[----:B------:R-:W-:-:S11]  /*0640*/  ISETP.GT.U32.AND P5, PT, R13, R10, PT ;  /* 0x0000000a0d00720c */ /* 0x000fd60003fa4070 */
[--C-:B------:R-:W-:Y:S02]  /*0650*/  @!P4 IMAD.IADD R2, R2, 0x1, -R13.reuse ;  /* 0x000000010202c824 */ /* 0x100fe400078e0a0d */
[----:B------:R-:W-:Y:S01]  /*0660*/  @!P5 IMAD.IADD R10, R10, 0x1, -R13 ;  /* 0x000000010a0ad824 */ /* 0x000fe200078e0a0d */
[----:B------:R-:W-:Y:S01]  /*0670*/  @!P5 IADD3 R4, PT, PT, R4, 0x1, RZ ;  /* 0x000000010404d810 */ /* 0x000fe20007ffe0ff */
[----:B------:R-:W-:Y:S01]  /*0680*/  @!P4 VIADD R3, R3, 0x1 ;  /* 0x000000010303c836 */ /* 0x000fe20000000000 */
[-C--:B------:R-:W-:Y:S02]  /*0690*/  ISETP.GE.U32.AND P2, PT, R2, R13.reuse, PT ;  /* 0x0000000d0200720c */ /* 0x080fe40003f46070 */
[----:B------:R-:W-:Y:S02]  /*06a0*/  ISETP.GE.U32.AND P3, PT, R10, R13, PT ;  /* 0x0000000d0a00720c */ /* 0x000fe40003f66070 */
[-C--:B------:R-:W-:Y:S02]  /*06b0*/  LOP3.LUT R2, R15, R0.reuse, RZ, 0x3c, !PT ;  /* 0x000000000f027212 */ /* 0x080fe400078e3cff */
[----:B------:R-:W-:-:S02]  /*06c0*/  LOP3.LUT R10, R17, R0, RZ, 0x3c, !PT ;  /* 0x00000000110a7212 */ /* 0x000fc400078e3cff */
[----:B------:R-:W-:Y:S02]  /*06d0*/  ISETP.GE.AND P0, PT, R2, RZ, PT ;  /* 0x000000ff0200720c */ /* 0x000fe40003f06270 */
[----:B------:R-:W-:Y:S02]  /*06e0*/  ISETP.GE.AND P1, PT, R10, RZ, PT ;  /* 0x000000ff0a00720c */ /* 0x000fe40003f26270 */
[----:B------:R-:W-:Y:S01]  /*06f0*/  LOP3.LUT R2, RZ, R0, RZ, 0x33, !PT ;  /* 0x00000000ff027212 */ /* 0x000fe200078e33ff */
[----:B------:R-:W-:Y:S01]  /*0700*/  @P2 VIADD R3, R3, 0x1 ;  /* 0x0000000103032836 */ /* 0x000fe20000000000 */
[----:B------:R-:W-:Y:S01]  /*0710*/  ISETP.NE.AND P2, PT, R0, RZ, PT ;  /* 0x000000ff0000720c */ /* 0x000fe20003f45270 */
[----:B------:R-:W-:-:S04]  /*0720*/  @P3 VIADD R4, R4, 0x1 ;  /* 0x0000000104043836 */ /* 0x000fc80000000000 */
[----:B------:R-:W-:Y:S02]  /*0730*/  IMAD.MOV.U32 R11, RZ, RZ, R4 ;  /* 0x000000ffff0b7224 */ /* 0x000fe400078e0004 */
[----:B------:R-:W-:Y:S02]  /*0740*/  @!P0 IADD3 R3, PT, PT, -R3, RZ, RZ ;  /* 0x000000ff03038210 */ /* 0x000fe40007ffe1ff */
[----:B------:R-:W-:Y:S02]  /*0750*/  @!P1 IMAD.MOV R11, RZ, RZ, -R11 ;  /* 0x000000ffff0b9224 */ /* 0x000fe400078e0a0b */
[----:B------:R-:W-:-:S03]  /*0760*/  SEL R4, R2, R3, !P2 ;  /* 0x0000000302047207 */ /* 0x000fc60005000000 */
[----:B------:R-:W-:Y:S02]  /*0770*/  SEL R3, R2, R11, !P2 ;  /* 0x0000000b02037207 */ /* 0x000fe40005000000 */
[----:B------:R-:W-:-:S03]  /*0780*/  IMAD.MOV R11, RZ, RZ, -R4 ;  /* 0x000000ffff0b7224 */ /* 0x000fc600078e0a04 */
[----:B------:R-:W-:Y:S02]  /*0790*/  IMAD.MOV R13, RZ, RZ, -R3 ;  /* 0x000000ffff0d7224 */ /* 0x000fe400078e0a03 */
[C---:B------:R-:W-:Y:S02]  /*07a0*/  IMAD R2, R0.reuse, R11, R15 ;  /* 0x0000000b00027224 */ /* 0x040fe400078e020f */
[----:B------:R-:W-:Y:S02]  /*07b0*/  IMAD R0, R0, R13, R17 ;  /* 0x0000000d00007224 */ /* 0x000fe400078e0211 */
[----:B------:R-:W-:Y:S01]  /*07c0*/  IMAD.MOV.U32 R11, RZ, RZ, 0x7fefffff ;  /* 0x7fefffffff0b7424 */ /* 0x000fe200078e00ff */
[----:B--2---:R-:W-:-:S04]  /*07d0*/  LOP3.LUT R10, R7, 0x1, RZ, 0xc0, !PT ;  /* 0x00000001070a7812 */ /* 0x004fc800078ec0ff */
[----:B------:R-:W-:Y:S02]  /*07e0*/  ISETP.NE.U32.AND P0, PT, R10, 0x1, PT ;  /* 0x000000010a00780c */ /* 0x000fe40003f05070 */
[----:B------:R-:W-:-:S11]  /*07f0*/  MOV R10, 0xffffffff ;  /* 0xffffffff000a7802 */ /* 0x000fd60000000f00 */
[----:B------:R-:W-:Y:S05]  /*0800*/  @P0 BRA `(.L_x_2) ;  /* 0x0000001000900947 */ /* 0x000fea0003800000 */
[----:B------:R-:W0:Y:S01]  /*0810*/  I2F.F64 R22, R4 ;  /* 0x0000000400167312 */ /* 0x000e220000201c00 */
[----:B------:R-:W-:Y:S07]  /*0820*/  BSSY.RECONVERGENT B2, `(.L_x_3) ;  /* 0x0000028000027945 */ /* 0x000fee0003800200 */
[----:B------:R-:W1:Y:S01]  /*0830*/  I2F.F64 R12, R2 ;  /* 0x00000002000c7312 */ /* 0x000e620000201c00 */
[----:B0-----:R-:W-:-:S07]  /*0840*/  DADD R22, R22, -0.5 ;  /* 0xbfe0000016167429 */ /* 0x001fce0000000000 */
[----:B------:R-:W0:Y:S01]  /*0850*/  I2F.F64 R26, R3 ;  /* 0x00000003001a7312 */ /* 0x000e220000201c00 */
[----:B-1----:R-:W-:-:S07]  /*0860*/  DADD R12, R12, -0.5 ;  /* 0xbfe000000c0c7429 */ /* 0x002fce0000000000 */
[----:B------:R-:W1:Y:S01]  /*0870*/  I2F.F64 R10, R0 ;  /* 0x00000000000a7312 */ /* 0x000e620000201c00 */
[----:B0-----:R-:W-:-:S07]  /*0880*/  DADD R14, R26, -R22 ;  /* 0x000000001a0e7229 */ /* 0x001fce0000000816 */
[----:B------:R-:W0:Y:S01]  /*0890*/  I2F.F64 R20, R6 ;  /* 0x0000000600147312 */ /* 0x000e220000201c00 */
[----:B-1----:R-:W-:-:S07]  /*08a0*/  DADD R10, R10, -R12 ;  /* 0x000000000a0a7229 */ /* 0x002fce000000080c */
[----:B------:R-:W1:Y:S01]  /*08b0*/  I2F.F64 R24, R5 ;  /* 0x0000000500187312 */ /* 0x000e620000201c00 */
[----:B------:R-:W-:Y:S01]  /*08c0*/  DMUL R14, R14, R14 ;  /* 0x0000000e0e0e7228 */ /* 0x000fe20000000000 */
[----:B------:R-:W-:Y:S01]  /*08d0*/  IMAD.MOV.U32 R12, RZ, RZ, 0x0 ;  /* 0x00000000ff0c7424 */ /* 0x000fe200078e00ff */
[----:B------:R-:W-:Y:S01]  /*08e0*/  MOV R13, 0x3fd80000 ;  /* 0x3fd80000000d7802 */ /* 0x000fe20000000f00 */
[----:B0-----:R-:W-:Y:S02]  /*08f0*/  DADD R20, R20, -0.5 ;  /* 0xbfe0000014147429 */ /* 0x001fe40000000000 */
[----:B------:R-:W-:-:S03]  /*0900*/  DMUL R18, R10, R10 ;  /* 0x0000000a0a127228 */ /* 0x000fc60000000000 */
[----:B------:R-:W-:-:S03]  /*0910*/  DMUL R14, R14, UR10 ;  /* 0x0000000a0e0e7c28 */ /* 0x000fc60008000000 */
[----:B-1----:R-:W-:-:S05]  /*0920*/  DADD R16, R24, -R20 ;  /* 0x0000000018107229 */ /* 0x002fca0000000814 */
[----:B------:R-:W-:-:S03]  /*0930*/  DFMA R14, R18, UR12, R14 ;  /* 0x0000000c120e7c2b */ /* 0x000fc6000800000e */
[----:B------:R-:W-:-:S08]  /*0940*/  DMUL R16, R16, R16 ;  /* 0x0000001010107228 */ /* 0x000fd00000000000 */
[----:B------:R-:W-:-:S06]  /*0950*/  DFMA R46, R16, UR14, R14 ;  /* 0x0000000e102e7c2b */ /* 0x000fcc000800000e */
[----:B------:R-:W0:Y:S04]  /*0960*/  MUFU.RSQ64H R37, R47 ;  /* 0x0000002f00257308 */ /* 0x000e280000001c00 */
[----:B------:R-:W-:-:S05]  /*0970*/  VIADD R36, R47, 0xfcb00000 ;  /* 0xfcb000002f247836 */ /* 0x000fca0000000000 */
[----:B------:R-:W-:Y:S01]  /*0980*/  ISETP.GE.U32.AND P0, PT, R36, 0x7ca00000, PT ;  /* 0x7ca000002400780c */ /* 0x000fe20003f06070 */
[----:B0-----:R-:W-:-:S08]  /*0990*/  DMUL R10, R36, R36 ;  /* 0x00000024240a7228 */ /* 0x001fd00000000000 */
[----:B------:R-:W-:-:S08]  /*09a0*/  DFMA R10, R46, -R10, 1 ;  /* 0x3ff000002e0a742b */ /* 0x000fd0000000080a */
[----:B------:R-:W-:Y:S02]  /*09b0*/  DFMA R12, R10, R12, 0.5 ;  /* 0x3fe000000a0c742b */ /* 0x000fe4000000000c */
[----:B------:R-:W-:-:S08]  /*09c0*/  DMUL R10, R36, R10 ;  /* 0x0000000a240a7228 */ /* 0x000fd00000000000 */
[----:B------:R-:W-:-:S08]  /*09d0*/  DFMA R10, R12, R10, R36 ;  /* 0x0000000a0c0a722b */ /* 0x000fd00000000024 */
[----:B------:R-:W-:Y:S02]  /*09e0*/  DMUL R42, R46, R10 ;  /* 0x0000000a2e2a7228 */ /* 0x000fe40000000000 */
[----:B------:R-:W-:Y:S02]  /*09f0*/  VIADD R41, R11, 0xfff00000 ;  /* 0xfff000000b297836 */ /* 0x000fe40000000000 */
[----:B------:R-:W-:-:S04]  /*0a00*/  IMAD.MOV.U32 R40, RZ, RZ, R10 ;  /* 0x000000ffff287224 */ /* 0x000fc800078e000a */
[----:B------:R-:W-:-:S08]  /*0a10*/  DFMA R38, R42, -R42, R46 ;  /* 0x8000002a2a26722b */ /* 0x000fd0000000002e */
[----:B------:R-:W-:Y:S01]  /*0a20*/  DFMA R12, R38, R40, R42 ;  /* 0x00000028260c722b */ /* 0x000fe2000000002a */
[----:B------:R-:W-:Y:S10]  /*0a30*/  @!P0 BRA `(.L_x_4) ;  /* 0x0000000000188947 */ /* 0x000ff40003800000 */
[----:B------:R-:W-:Y:S01]  /*0a40*/  IMAD.MOV.U32 R40, RZ, RZ, R10 ;  /* 0x000000ffff287224 */ /* 0x000fe200078e000a */
[----:B------:R-:W-:Y:S02]  /*0a50*/  MOV R37, R47 ;  /* 0x0000002f00257202 */ /* 0x000fe40000000f00 */
[----:B------:R-:W-:-:S07]  /*0a60*/  MOV R44, 0xa80 ;  /* 0x00000a80002c7802 */ /* 0x000fce0000000f00 */
[----:B------:R-:W-:Y:S05]  /*0a70*/  CALL.REL.NOINC `($__internal_0_$__cuda_sm20_dsqrt_rn_f64_mediumpath_v1) ;  /* 0x0000007800147944 */ /* 0x000fea0003c00000 */
[----:B------:R-:W-:Y:S02]  /*0a80*/  IMAD.MOV.U32 R12, RZ, RZ, R36 ;  /* 0x000000ffff0c7224 */ /* 0x000fe400078e0024 */
[----:B------:R-:W-:-:S07]  /*0a90*/  IMAD.MOV.U32 R13, RZ, RZ, R37 ;  /* 0x000000ffff0d7224 */ /* 0x000fce00078e0025 */
.L_x_4:
[----:B------:R-:W-:Y:S05]  /*0aa0*/  BSYNC.RECONVERGENT B2 ;  /* 0x0000000000027941 */ /* 0x000fea0003800200 */
.L_x_3:
[----:B------:R-:W-:Y:S01]  /*0ab0*/  DADD R10, R20, 0.5 ;  /* 0x3fe00000140a7429 */ /* 0x000fe20000000000 */
[----:B------:R-:W-:Y:S01]  /*0ac0*/  MOV R30, 0x0 ;  /* 0x00000000001e7802 */ /* 0x000fe20000000f00 */
[----:B------:R-:W-:Y:S01]  /*0ad0*/  IMAD.MOV.U32 R31, RZ, RZ, 0x3fd80000 ;  /* 0x3fd80000ff1f7424 */ /* 0x000fe200078e00ff */
[----:B------:R-:W-:Y:S01]  /*0ae0*/  UMOV UR4, 0xffffffff ;  /* 0xffffffff00047882 */ /* 0x000fe20000000000 */
[----:B------:R-:W-:Y:S01]  /*0af0*/  UMOV UR5, 0x7fefffff ;  /* 0x7fefffff00057882 */ /* 0x000fe20000000000 */
[----:B------:R-:W-:Y:S01]  /*0b00*/  BSSY.RECONVERGENT B2, `(.L_x_5) ;  /* 0x0000020000027945 */ /* 0x000fe20003800200 */
[----:B------:R-:W-:Y:S01]  /*0b10*/  DSETP.MIN.AND P1, P0, R12, UR4, PT ;  /* 0x000000040c007e2a */ /* 0x000fe2000b820000 */
[----:B------:R-:W-:Y:S01]  /*0b20*/  UMOV UR8, UR5 ;  /* 0x0000000500087c82 */ /* 0x000fe20008000000 */
[----:B------:R-:W-:-:S04]  /*0b30*/  DADD R10, R24, -R10 ;  /* 0x00000000180a7229 */ /* 0x000fc8000000080a */
[----:B------:R-:W-:-:S04]  /*0b40*/  SEL R12, R12, UR4, P1 ;  /* 0x000000040c0c7c07 */ /* 0x000fc80008800000 */
[----:B------:R-:W-:-:S08]  /*0b50*/  DMUL R10, R10, R10 ;  /* 0x0000000a0a0a7228 */ /* 0x000fd00000000000 */
[----:B------:R-:W-:-:S06]  /*0b60*/  DFMA R46, R10, UR14, R14 ;  /* 0x0000000e0a2e7c2b */ /* 0x000fcc000800000e */
[----:B------:R-:W0:Y:S04]  /*0b70*/  MUFU.RSQ64H R37, R47 ;  /* 0x0000002f00257308 */ /* 0x000e280000001c00 */
[----:B------:R-:W-:-:S06]  /*0b80*/  VIADD R36, R47, 0xfcb00000 ;  /* 0xfcb000002f247836 */ /* 0x000fcc0000000000 */
[----:B0-----:R-:W-:-:S08]  /*0b90*/  DMUL R28, R36, R36 ;  /* 0x00000024241c7228 */ /* 0x001fd00000000000 */
[----:B------:R-:W-:-:S08]  /*0ba0*/  DFMA R28, R46, -R28, 1 ;  /* 0x3ff000002e1c742b */ /* 0x000fd0000000081c */
[----:B------:R-:W-:Y:S02]  /*0bb0*/  DFMA R30, R28, R30, 0.5 ;  /* 0x3fe000001c1e742b */ /* 0x000fe4000000001e */
[----:B------:R-:W-:-:S08]  /*0bc0*/  DMUL R28, R36, R28 ;  /* 0x0000001c241c7228 */ /* 0x000fd00000000000 */
[----:B------:R-:W-:Y:S01]  /*0bd0*/  DFMA R30, R30, R28, R36 ;  /* 0x0000001c1e1e722b */ /* 0x000fe20000000024 */
[----:B------:R-:W-:-:S05]  /*0be0*/  IMAD.MOV.U32 R28, RZ, RZ, R13 ;  /* 0x000000ffff1c7224 */ /* 0x000fca00078e000d */
[----:B------:R-:W-:Y:S01]  /*0bf0*/  FSEL R33, R28, UR8, P1 ;  /* 0x000000081c217c08 */ /* 0x000fe20008800000 */
[----:B------:R-:W-:Y:S01]  /*0c00*/  IMAD.U32 R28, RZ, RZ, UR8 ;  /* 0x00000008ff1c7e24 */ /* 0x000fe2000f8e00ff */
[----:B------:R-:W-:Y:S02]  /*0c10*/  DMUL R42, R46, R30 ;  /* 0x0000001e2e2a7228 */ /* 0x000fe40000000000 */
[----:B------:R-:W-:Y:S01]  /*0c20*/  IADD3 R41, PT, PT, R31, -0x100000, RZ ;  /* 0xfff000001f297810 */ /* 0x000fe20007ffe0ff */
[----:B------:R-:W-:Y:S01]  /*0c30*/  IMAD.MOV.U32 R40, RZ, RZ, R30 ;  /* 0x000000ffff287224 */ /* 0x000fe200078e001e */
[----:B------:R-:W-:Y:S02]  /*0c40*/  @P0 LOP3.LUT R33, R28, 0x80000, RZ, 0xfc, !PT ;  /* 0x000800001c210812 */ /* 0x000fe400078efcff */
[----:B------:R-:W-:Y:S02]  /*0c50*/  ISETP.GE.U32.AND P0, PT, R36, 0x7ca00000, PT ;  /* 0x7ca000002400780c */ /* 0x000fe40003f06070 */
[----:B------:R-:W-:Y:S01]  /*0c60*/  DFMA R38, R42, -R42, R46 ;  /* 0x8000002a2a26722b */ /* 0x000fe2000000002e */
[----:B------:R-:W-:-:S07]  /*0c70*/  IMAD.MOV.U32 R13, RZ, RZ, R33 ;  /* 0x000000ffff0d7224 */ /* 0x000fce00078e0021 */
[----:B------:R-:W-:-:S03]  /*0c80*/  DFMA R28, R38, R40, R42 ;  /* 0x00000028261c722b */ /* 0x000fc6000000002a */
[----:B------:R-:W-:Y:S08]  /*0c90*/  @!P0 BRA `(.L_x_6) ;  /* 0x0000000000188947 */ /* 0x000ff00003800000 */
[----:B------:R-:W-:Y:S01]  /*0ca0*/  IMAD.MOV.U32 R40, RZ, RZ, R30 ;  /* 0x000000ffff287224 */ /* 0x000fe200078e001e */
[----:B------:R-:W-:Y:S02]  /*0cb0*/  MOV R37, R47 ;  /* 0x0000002f00257202 */ /* 0x000fe40000000f00 */
[----:B------:R-:W-:-:S07]  /*0cc0*/  MOV R44, 0xce0 ;  /* 0x00000ce0002c7802 */ /* 0x000fce0000000f00 */
[----:B------:R-:W-:Y:S05]  /*0cd0*/  CALL.REL.NOINC `($__internal_0_$__cuda_sm20_dsqrt_rn_f64_mediumpath_v1) ;  /* 0x00000074007c7944 */ /* 0x000fea0003c00000 */
[----:B------:R-:W-:Y:S02]  /*0ce0*/  IMAD.MOV.U32 R28, RZ, RZ, R36 ;  /* 0x000000ffff1c7224 */ /* 0x000fe400078e0024 */
[----:B------:R-:W-:-:S07]  /*0cf0*/  IMAD.MOV.U32 R29, RZ, RZ, R37 ;  /* 0x000000ffff1d7224 */ /* 0x000fce00078e0025 */
.L_x_6:
[----:B------:R-:W-:Y:S05]  /*0d00*/  BSYNC.RECONVERGENT B2 ;  /* 0x0000000000027941 */ /* 0x000fea0003800200 */
.L_x_5:
[----:B------:R-:W-:Y:S01]  /*0d10*/  DADD R20, R20, 1 ;  /* 0x3ff0000014147429 */ /* 0x000fe20000000000 */
[----:B------:R-:W-:Y:S01]  /*0d20*/  BSSY.RECONVERGENT B2, `(.L_x_7) ;  /* 0x000001d000027945 */ /* 0x000fe20003800200 */
[----:B------:R-:W-:-:S06]  /*0d30*/  DSETP.GEU.AND P0, PT, R28, R12, PT ;  /* 0x0000000c1c00722a */ /* 0x000fcc0003f0e000 */
[----:B------:R-:W-:Y:S01]  /*0d40*/  DADD R20, R24, -R20 ;  /* 0x0000000018147229 */ /* 0x000fe20000000814 */
[----:B------:R-:W-:Y:S01]  /*0d50*/  MOV R24, 0x0 ;  /* 0x0000000000187802 */ /* 0x000fe20000000f00 */
[----:B------:R-:W-:-:S06]  /*0d60*/  IMAD.MOV.U32 R25, RZ, RZ, 0x3fd80000 ;  /* 0x3fd80000ff197424 */ /* 0x000fcc00078e00ff */
        /* <DEDUP_REMOVED lines=9> */
[----:B------:R-:W-:Y:S01]  /*0e00*/  DFMA R30, R24, R14, R36 ;  /* 0x0000000e181e722b */ /* 0x000fe20000000024 */
[----:B------:R-:W-:Y:S02]  /*0e10*/  FSEL R14, R28, R12, !P0 ;  /* 0x0000000c1c0e7208 */ /* 0x000fe40004000000 */
[----:B------:R-:W-:-:S05]  /*0e20*/  FSEL R15, R29, R13, !P0 ;  /* 0x0000000d1d0f7208 */ /* 0x000fca0004000000 */
[----:B------:R-:W-:Y:S02]  /*0e30*/  DMUL R42, R46, R30 ;  /* 0x0000001e2e2a7228 */ /* 0x000fe40000000000 */
[----:B------:R-:W-:Y:S02]  /*0e40*/  VIADD R41, R31, 0xfff00000 ;  /* 0xfff000001f297836 */ /* 0x000fe40000000000 */
[----:B------:R-:W-:-:S04]  /*0e50*/  IMAD.MOV.U32 R40, RZ, RZ, R30 ;  /* 0x000000ffff287224 */ /* 0x000fc800078e001e */
[----:B------:R-:W-:-:S08]  /*0e60*/  DFMA R38, R42, -R42, R46 ;  /* 0x8000002a2a26722b */ /* 0x000fd0000000002e */
[----:B------:R-:W-:Y:S01]  /*0e70*/  DFMA R24, R38, R40, R42 ;  /* 0x000000282618722b */ /* 0x000fe2000000002a */
[----:B------:R-:W-:Y:S10]  /*0e80*/  @!P1 BRA `(.L_x_8) ;  /* 0x0000000000189947 */ /* 0x000ff40003800000 */
[----:B------:R-:W-:Y:S01]  /*0e90*/  MOV R40, R30 ;  /* 0x0000001e00287202 */ /* 0x000fe20000000f00 */
[----:B------:R-:W-:Y:S01]  /*0ea0*/  IMAD.MOV.U32 R37, RZ, RZ, R47 ;  /* 0x000000ffff257224 */ /* 0x000fe200078e002f */
[----:B------:R-:W-:-:S07]  /*0eb0*/  MOV R44, 0xed0 ;  /* 0x00000ed0002c7802 */ /* 0x000fce0000000f00 */
[----:B------:R-:W-:Y:S05]  /*0ec0*/  CALL.REL.NOINC `($__internal_0_$__cuda_sm20_dsqrt_rn_f64_mediumpath_v1) ;  /* 0x0000007400007944 */ /* 0x000fea0003c00000 */
[----:B------:R-:W-:Y:S02]  /*0ed0*/  IMAD.MOV.U32 R24, RZ, RZ, R36 ;  /* 0x000000ffff187224 */ /* 0x000fe400078e0024 */
[----:B------:R-:W-:-:S07]  /*0ee0*/  IMAD.MOV.U32 R25, RZ, RZ, R37 ;  /* 0x000000ffff197224 */ /* 0x000fce00078e0025 */
.L_x_8:
[----:B------:R-:W-:Y:S05]  /*0ef0*/  BSYNC.RECONVERGENT B2 ;  /* 0x0000000000027941 */ /* 0x000fea0003800200 */
.L_x_7:
[----:B------:R-:W-:Y:S01]  /*0f00*/  DADD R12, R22, 0.5 ;  /* 0x3fe00000160c7429 */ /* 0x000fe20000000000 */
[----:B------:R-:W-:Y:S01]  /*0f10*/  IMAD.MOV.U32 R30, RZ, RZ, 0x0 ;  /* 0x00000000ff1e7424 */ /* 0x000fe200078e00ff */
[----:B------:R-:W-:Y:S01]  /*0f20*/  DSETP.GEU.AND P0, PT, R24, R14, PT ;  /* 0x0000000e1800722a */ /* 0x000fe20003f0e000 */
[----:B------:R-:W-:Y:S01]  /*0f30*/  IMAD.MOV.U32 R31, RZ, RZ, 0x3fd80000 ;  /* 0x3fd80000ff1f7424 */ /* 0x000fe200078e00ff */
[----:B------:R-:W-:Y:S04]  /*0f40*/  BSSY.RECONVERGENT B2, `(.L_x_9) ;  /* 0x000001c000027945 */ /* 0x000fe80003800200 */
[----:B------:R-:W-:Y:S01]  /*0f50*/  DADD R12, R26, -R12 ;  /* 0x000000001a0c7229 */ /* 0x000fe2000000080c */
[----:B------:R-:W-:Y:S02]  /*0f60*/  FSEL R14, R24, R14, !P0 ;  /* 0x0000000e180e7208 */ /* 0x000fe40004000000 */
[----:B------:R-:W-:-:S05]  /*0f70*/  FSEL R15, R25, R15, !P0 ;  /* 0x0000000f190f7208 */ /* 0x000fca0004000000 */
[----:B------:R-:W-:-:S08]  /*0f80*/  DMUL R12, R12, R12 ;  /* 0x0000000c0c0c7228 */ /* 0x000fd00000000000 */
[----:B------:R-:W-:-:S08]  /*0f90*/  DMUL R12, R12, UR10 ;  /* 0x0000000a0c0c7c28 */ /* 0x000fd00008000000 */
[----:B------:R-:W-:-:S08]  /*0fa0*/  DFMA R12, R18, UR12, R12 ;  /* 0x0000000c120c7c2b */ /* 0x000fd0000800000c */
[----:B------:R-:W-:-:S06]  /*0fb0*/  DFMA R46, R16, UR14, R12 ;  /* 0x0000000e102e7c2b */ /* 0x000fcc000800000c */
[----:B------:R-:W0:Y:S04]  /*0fc0*/  MUFU.RSQ64H R37, R47 ;  /* 0x0000002f00257308 */ /* 0x000e280000001c00 */
[----:B------:R-:W-:-:S04]  /*0fd0*/  IADD3 R36, PT, PT, R47, -0x3500000, RZ ;  /* 0xfcb000002f247810 */ /* 0x000fc80007ffe0ff */
[----:B------:R-:W-:Y:S02]  /*0fe0*/  ISETP.GE.U32.AND P1, PT, R36, 0x7ca00000, PT ;  /* 0x7ca000002400780c */ /* 0x000fe40003f26070 */
[----:B0-----:R-:W-:-:S08]  /*0ff0*/  DMUL R28, R36, R36 ;  /* 0x00000024241c7228 */ /* 0x001fd00000000000 */
[----:B------:R-:W-:-:S08]  /*1000*/  DFMA R28, R46, -R28, 1 ;  /* 0x3ff000002e1c742b */ /* 0x000fd0000000081c */
[----:B------:R-:W-:Y:S02]  /*1010*/  DFMA R30, R28, R30, 0.5 ;  /* 0x3fe000001c1e742b */ /* 0x000fe4000000001e */
[----:B------:R-:W-:-:S08]  /*1020*/  DMUL R28, R36, R28 ;  /* 0x0000001c241c7228 */ /* 0x000fd00000000000 */
[----:B------:R-:W-:-:S08]  /*1030*/  DFMA R30, R30, R28, R36 ;  /* 0x0000001c1e1e722b */ /* 0x000fd00000000024 */
[----:B------:R-:W-:Y:S02]  /*1040*/  DMUL R42, R46, R30 ;  /* 0x0000001e2e2a7228 */ /* 0x000fe40000000000 */
[----:B------:R-:W-:Y:S01]  /*1050*/  VIADD R41, R31, 0xfff00000 ;  /* 0xfff000001f297836 */ /* 0x000fe20000000000 */
[----:B------:R-:W-:-:S05]  /*1060*/  MOV R40, R30 ;  /* 0x0000001e00287202 */ /* 0x000fca0000000f00 */
[----:B------:R-:W-:-:S08]  /*1070*/  DFMA R38, R42, -R42, R46 ;  /* 0x8000002a2a26722b */ /* 0x000fd0000000002e */
[----:B------:R-:W-:Y:S01]  /*1080*/  DFMA R28, R38, R40, R42 ;  /* 0x00000028261c722b */ /* 0x000fe2000000002a */
[----:B------:R-:W-:Y:S10]  /*1090*/  @!P1 BRA `(.L_x_10) ;  /* 0x0000000000189947 */ /* 0x000ff40003800000 */
[----:B------:R-:W-:Y:S01]  /*10a0*/  IMAD.MOV.U32 R40, RZ, RZ, R30 ;  /* 0x000000ffff287224 */ /* 0x000fe200078e001e */
[----:B------:R-:W-:Y:S01]  /*10b0*/  MOV R44, 0x10e0 ;  /* 0x000010e0002c7802 */ /* 0x000fe20000000f00 */
[----:B------:R-:W-:-:S07]  /*10c0*/  IMAD.MOV.U32 R37, RZ, RZ, R47 ;  /* 0x000000ffff257224 */ /* 0x000fce00078e002f */
[----:B------:R-:W-:Y:S05]  /*10d0*/  CALL.REL.NOINC `($__internal_0_$__cuda_sm20_dsqrt_rn_f64_mediumpath_v1) ;  /* 0x00000070007c7944 */ /* 0x000fea0003c00000 */
[----:B------:R-:W-:Y:S01]  /*10e0*/  IMAD.MOV.U32 R28, RZ, RZ, R36 ;  /* 0x000000ffff1c7224 */ /* 0x000fe200078e0024 */
[----:B------:R-:W-:-:S07]  /*10f0*/  MOV R29, R37 ;  /* 0x00000025001d7202 */ /* 0x000fce0000000f00 */
.L_x_10:
[----:B------:R-:W-:Y:S05]  /*1100*/  BSYNC.RECONVERGENT B2 ;  /* 0x0000000000027941 */ /* 0x000fea0003800200 */
.L_x_9:
[----:B------:R-:W-:Y:S01]  /*1110*/  DFMA R46, R10, UR14, R12 ;  /* 0x0000000e0a2e7c2b */ /* 0x000fe2000800000c */
[----:B------:R-:W-:Y:S01]  /*1120*/  IMAD.MOV.U32 R30, RZ, RZ, 0x0 ;  /* 0x00000000ff1e7424 */ /* 0x000fe200078e00ff */
[----:B------:R-:W-:Y:S01]  /*1130*/  DSETP.GEU.AND P0, PT, R28, R14, PT ;  /* 0x0000000e1c00722a */ /* 0x000fe20003f0e000 */
[----:B------:R-:W-:Y:S01]  /*1140*/  IMAD.MOV.U32 R31, RZ, RZ, 0x3fd80000 ;  /* 0x3fd80000ff1f7424 */ /* 0x000fe200078e00ff */
[----:B------:R-:W-:Y:S02]  /*1150*/  BSSY.RECONVERGENT B2, `(.L_x_11) ;  /* 0x0000017000027945 */ /* 0x000fe40003800200 */
[----:B------:R-:W0:Y:S02]  /*1160*/  MUFU.RSQ64H R37, R47 ;  /* 0x0000002f00257308 */ /* 0x000e240000001c00 */
[----:B------:R-:W-:Y:S02]  /*1170*/  FSEL R14, R28, R14, !P0 ;  /* 0x0000000e1c0e7208 */ /* 0x000fe40004000000 */
[----:B------:R-:W-:Y:S01]  /*1180*/  VIADD R36, R47, 0xfcb00000 ;  /* 0xfcb000002f247836 */ /* 0x000fe20000000000 */
[----:B------:R-:W-:-:S04]  /*1190*/  FSEL R15, R29, R15, !P0 ;  /* 0x0000000f1d0f7208 */ /* 0x000fc80004000000 */
[----:B------:R-:W-:Y:S01]  /*11a0*/  ISETP.GE.U32.AND P1, PT, R36, 0x7ca00000, PT ;  /* 0x7ca000002400780c */ /* 0x000fe20003f26070 */
[----:B0-----:R-:W-:-:S08]  /*11b0*/  DMUL R24, R36, R36 ;  /* 0x0000002424187228 */ /* 0x001fd00000000000 */
[----:B------:R-:W-:-:S08]  /*11c0*/  DFMA R24, R46, -R24, 1 ;  /* 0x3ff000002e18742b */ /* 0x000fd00000000818 */
[----:B------:R-:W-:Y:S02]  /*11d0*/  DFMA R30, R24, R30, 0.5 ;  /* 0x3fe00000181e742b */ /* 0x000fe4000000001e */
[----:B------:R-:W-:-:S08]  /*11e0*/  DMUL R24, R36, R24 ;  /* 0x0000001824187228 */ /* 0x000fd00000000000 */
[----:B------:R-:W-:-:S08]  /*11f0*/  DFMA R30, R30, R24, R36 ;  /* 0x000000181e1e722b */ /* 0x000fd00000000024 */
[----:B------:R-:W-:Y:S02]  /*1200*/  DMUL R42, R46, R30 ;  /* 0x0000001e2e2a7228 */ /* 0x000fe40000000000 */
[----:B------:R-:W-:Y:S01]  /*1210*/  IADD3 R41, PT, PT, R31, -0x100000, RZ ;  /* 0xfff000001f297810 */ /* 0x000fe20007ffe0ff */
[----:B------:R-:W-:-:S05]  /*1220*/  IMAD.MOV.U32 R40, RZ, RZ, R30 ;  /* 0x000000ffff287224 */ /* 0x000fca00078e001e */
[----:B------:R-:W-:-:S08]  /*1230*/  DFMA R38, R42, -R42, R46 ;  /* 0x8000002a2a26722b */ /* 0x000fd0000000002e */
[----:B------:R-:W-:Y:S01]  /*1240*/  DFMA R24, R38, R40, R42 ;  /* 0x000000282618722b */ /* 0x000fe2000000002a */
[----:B------:R-:W-:Y:S10]  /*1250*/  @!P1 BRA `(.L_x_12) ;  /* 0x0000000000189947 */ /* 0x000ff40003800000 */
[----:B------:R-:W-:Y:S01]  /*1260*/  IMAD.MOV.U32 R40, RZ, RZ, R30 ;  /* 0x000000ffff287224 */ /* 0x000fe200078e001e */
[----:B------:R-:W-:Y:S01]  /*1270*/  MOV R44, 0x12a0 ;  /* 0x000012a0002c7802 */ /* 0x000fe20000000f00 */
[----:B------:R-:W-:-:S07]  /*1280*/  IMAD.MOV.U32 R37, RZ, RZ, R47 ;  /* 0x000000ffff257224 */ /* 0x000fce00078e002f */
[----:B------:R-:W-:Y:S05]  /*1290*/  CALL.REL.NOINC `($__internal_0_$__cuda_sm20_dsqrt_rn_f64_mediumpath_v1) ;  /* 0x00000070000c7944 */ /* 0x000fea0003c00000 */
[----:B------:R-:W-:Y:S01]  /*12a0*/  MOV R24, R36 ;  /* 0x0000002400187202 */ /* 0x000fe20000000f00 */
[----:B------:R-:W-:-:S07]  /*12b0*/  IMAD.MOV.U32 R25, RZ, RZ, R37 ;  /* 0x000000ffff197224 */ /* 0x000fce00078e0025 */
.L_x_12:
[----:B------:R-:W-:Y:S05]  /*12c0*/  BSYNC.RECONVERGENT B2 ;  /* 0x0000000000027941 */ /* 0x000fea0003800200 */
.L_x_11:
[----:B------:R-:W-:Y:S01]  /*12d0*/  DFMA R46, R20, UR14, R12 ;  /* 0x0000000e142e7c2b */ /* 0x000fe2000800000c */
[----:B------:R-:W-:Y:S01]  /*12e0*/  IMAD.MOV.U32 R28, RZ, RZ, 0x0 ;  /* 0x00000000ff1c7424 */ /* 0x000fe200078e00ff */
[----:B------:R-:W-:Y:S01]  /*12f0*/  MOV R29, 0x3fd80000 ;  /* 0x3fd80000001d7802 */ /* 0x000fe20000000f00 */
[----:B------:R-:W-:Y:S01]  /*1300*/  DSETP.GEU.AND P0, PT, R24, R14, PT ;  /* 0x0000000e1800722a */ /* 0x000fe20003f0e000 */
[----:B------:R-:W-:Y:S02]  /*1310*/  BSSY.RECONVERGENT B2, `(.L_x_13) ;  /* 0x0000017000027945 */ /* 0x000fe40003800200 */
        /* <DEDUP_REMOVED lines=22> */
.L_x_14:
[----:B------:R-:W-:Y:S05]  /*1480*/  BSYNC.RECONVERGENT B2 ;  /* 0x0000000000027941 */ /* 0x000fea0003800200 */
.L_x_13:
[----:B------:R-:W-:Y:S01]  /*1490*/  DADD R22, R22, 1 ;  /* 0x3ff0000016167429 */ /* 0x000fe20000000000 */
[----:B------:R-:W-:Y:S01]  /*14a0*/  BSSY.RECONVERGENT B2, `(.L_x_15) ;  /* 0x000001f000027945 */ /* 0x000fe20003800200 */
[----:B------:R-:W-:-:S06]  /*14b0*/  DSETP.GEU.AND P0, PT, R28, R12, PT ;  /* 0x0000000c1c00722a */ /* 0x000fcc0003f0e000 */
[----:B------:R-:W-:Y:S01]  /*14c0*/  DADD R22, R26, -R22 ;  /* 0x000000001a167229 */ /* 0x000fe20000000816 */
[----:B------:R-:W-:Y:S02]  /*14d0*/  FSEL R12, R28, R12, !P0 ;  /* 0x0000000c1c0c7208 */ /* 0x000fe40004000000 */
[----:B------:R-:W-:-:S05]  /*14e0*/  FSEL R13, R29, R13, !P0 ;  /* 0x0000000d1d0d7208 */ /* 0x000fca0004000000 */
[----:B------:R-:W-:-:S08]  /*14f0*/  DMUL R22, R22, R22 ;  /* 0x0000001616167228 */ /* 0x000fd00000000000 */
[----:B------:R-:W-:-:S08]  /*1500*/  DMUL R22, R22, UR10 ;  /* 0x0000000a16167c28 */ /* 0x000fd00008000000 */
[----:B------:R-:W-:-:S08]  /*1510*/  DFMA R18, R18, UR12, R22 ;  /* 0x0000000c12127c2b */ /* 0x000fd00008000016 */
[----:B------:R-:W-:Y:S01]  /*1520*/  DFMA R46, R16, UR14, R18 ;  /* 0x0000000e102e7c2b */ /* 0x000fe20008000012 */
[----:B------:R-:W-:Y:S01]  /*1530*/  MOV R16, 0x0 ;  /* 0x0000000000107802 */ /* 0x000fe20000000f00 */
[----:B------:R-:W-:-:S04]  /*1540*/  IMAD.MOV.U32 R17, RZ, RZ, 0x3fd80000 ;  /* 0x3fd80000ff117424 */ /* 0x000fc800078e00ff */
        /* <DEDUP_REMOVED lines=20> */
.L_x_16:
[----:B------:R-:W-:Y:S05]  /*1690*/  BSYNC.RECONVERGENT B2 ;  /* 0x0000000000027941 */ /* 0x000fea0003800200 */
.L_x_15:
[----:B------:R-:W-:Y:S01]  /*16a0*/  DFMA R46, R10, UR14, R18 ;  /* 0x0000000e0a2e7c2b */ /* 0x000fe20008000012 */
[----:B------:R-:W-:Y:S01]  /*16b0*/  IMAD.MOV.U32 R16, RZ, RZ, 0x0 ;  /* 0x00000000ff107424 */ /* 0x000fe200078e00ff */
[----:B------:R-:W-:Y:S01]  /*16c0*/  DSETP.GEU.AND P0, PT, R14, R12, PT ;  /* 0x0000000c0e00722a */ /* 0x000fe20003f0e000 */
[----:B------:R-:W-:Y:S01]  /*16d0*/  IMAD.MOV.U32 R17, RZ, RZ, 0x3fd80000 ;  /* 0x3fd80000ff117424 */ /* 0x000fe200078e00ff */
[----:B------:R-:W-:Y:S02]  /*16e0*/  BSSY.RECONVERGENT B2, `(.L_x_17) ;  /* 0x0000017000027945 */ /* 0x000fe40003800200 */
[----:B------:R-:W0:Y:S04]  /*16f0*/  MUFU.RSQ64H R37, R47 ;  /* 0x0000002f00257308 */ /* 0x000e280000001c00 */
[----:B------:R-:W-:-:S04]  /*1700*/  IADD3 R36, PT, PT, R47, -0x3500000, RZ ;  /* 0xfcb000002f247810 */ /* 0x000fc80007ffe0ff */
[----:B------:R-:W-:Y:S02]  /*1710*/  ISETP.GE.U32.AND P1, PT, R36, 0x7ca00000, PT ;  /* 0x7ca000002400780c */ /* 0x000fe40003f26070 */
        /* <DEDUP_REMOVED lines=19> */
.L_x_18:
[----:B------:R-:W-:Y:S05]  /*1850*/  BSYNC.RECONVERGENT B2 ;  /* 0x0000000000027941 */ /* 0x000fea0003800200 */
.L_x_17:
        /* <DEDUP_REMOVED lines=27> */
.L_x_20:
[----:B------:R-:W-:Y:S05]  /*1a10*/  BSYNC.RECONVERGENT B2 ;  /* 0x0000000000027941 */ /* 0x000fea0003800200 */
.L_x_19:
[----:B------:R-:W-:-:S06]  /*1a20*/  DSETP.GEU.AND P0, PT, R12, R10, PT ;  /* 0x0000000a0c00722a */ /* 0x000fcc0003f0e000 */
[----:B------:R-:W-:Y:S02]  /*1a30*/  FSEL R10, R12, R10, !P0 ;  /* 0x0000000a0c0a7208 */ /* 0x000fe40004000000 */
[----:B------:R-:W-:-:S07]  /*1a40*/  FSEL R11, R13, R11, !P0 ;  /* 0x0000000b0d0b7208 */ /* 0x000fce0004000000 */
.L_x_2:
[----:B------:R-:W-:Y:S05]  /*1a50*/  BSYNC.RECONVERGENT B1 ;  /* 0x0000000000017941 */ /* 0x000fea0003800200 */
.L_x_1:
[----:B------:R-:W-:Y:S01]  /*1a60*/  LOP3.LUT P0, RZ, R7, 0x2, RZ, 0xc0, !PT ;  /* 0x0000000207ff7812 */ /* 0x000fe2000780c0ff */
[----:B------:R-:W-:Y:S01]  /*1a70*/  BSSY.RECONVERGENT B1, `(.L_x_21) ;  /* 0x0000128000017945 */ /* 0x000fe20003800200 */
[----:B------:R-:W-:Y:S02]  /*1a80*/  IMAD.MOV.U32 R12, RZ, RZ, -0x1 ;  /* 0xffffffffff0c7424 */ /* 0x000fe400078e00ff */
[----:B------:R-:W-:-:S09]  /*1a90*/  IMAD.MOV.U32 R13, RZ, RZ, 0x7fefffff ;  /* 0x7fefffffff0d7424 */ /* 0x000fd200078e00ff */
[----:B------:R-:W-:Y:S05]  /*1aa0*/  @!P0 BRA `(.L_x_22) ;  /* 0x0000001000908947 */ /* 0x000fea0003800000 */
        /* <DEDUP_REMOVED lines=11> */
[----:B------:R-:W-:Y:S02]  /*1b60*/  DMUL R20, R20, R20 ;  /* 0x0000001414147228 */ /* 0x000fe40000000000 */
[----:B0-----:R-:W-:Y:S02]  /*1b70*/  DADD R12, R22, -0.5 ;  /* 0xbfe00000160c7429 */ /* 0x001fe40000000000 */
[----:B------:R-:W-:Y:S01]  /*1b80*/  DMUL R28, R28, R28 ;  /* 0x0000001c1c1c7228 */ /* 0x000fe20000000000 */
[----:B------:R-:W-:-:S03]  /*1b90*/  IMAD.MOV.U32 R22, RZ, RZ, 0x0 ;  /* 0x00000000ff167424 */ /* 0x000fc600078e00ff */
[----:B------:R-:W-:Y:S01]  /*1ba0*/  DMUL R20, R20, UR12 ;  /* 0x0000000c14147c28 */ /* 0x000fe20008000000 */
[----:B------:R-:W-:Y:S01]  /*1bb0*/  IMAD.MOV.U32 R23, RZ, RZ, 0x3fd80000 ;  /* 0x3fd80000ff177424 */ /* 0x000fe200078e00ff */
[----:B-1----:R-:W-:-:S06]  /*1bc0*/  DADD R26, R16, -R12 ;  /* 0x00000000101a7229 */ /* 0x002fcc000000080c */
[----:B------:R-:W-:Y:S02]  /*1bd0*/  DFMA R24, R28, UR10, R20 ;  /* 0x0000000a1c187c2b */ /* 0x000fe40008000014 */
[----:B------:R-:W-:-:S08]  /*1be0*/  DMUL R26, R26, R26 ;  /* 0x0000001a1a1a7228 */ /* 0x000fd00000000000 */
        /* <DEDUP_REMOVED lines=21> */
.L_x_24:
[----:B------:R-:W-:Y:S05]  /*1d40*/  BSYNC.RECONVERGENT B2 ;  /* 0x0000000000027941 */ /* 0x000fea0003800200 */
.L_x_23:
[----:B------:R-:W-:Y:S01]  /*1d50*/  DADD R20, R12, 0.5 ;  /* 0x3fe000000c147429 */ /* 0x000fe20000000000 */
[----:B------:R-:W-:Y:S01]  /*1d60*/  IMAD.MOV.U32 R32, RZ, RZ, 0x0 ;  /* 0x00000000ff207424 */ /* 0x000fe200078e00ff */
[----:B------:R-:W-:Y:S01]  /*1d70*/  UMOV UR4, 0xffffffff ;  /* 0xffffffff00047882 */ /* 0x000fe20000000000 */
[----:B------:R-:W-:Y:S01]  /*1d80*/  IMAD.MOV.U32 R33, RZ, RZ, 0x3fd80000 ;  /* 0x3fd80000ff217424 */ /* 0x000fe200078e00ff */
        /* <DEDUP_REMOVED lines=15> */
[----:B------:R-:W-:-:S04]  /*1e80*/  MOV R30, R23 ;  /* 0x00000017001e7202 */ /* 0x000fc80000000f00 */
[----:B------:R-:W-:Y:S01]  /*1e90*/  FSEL R35, R30, UR8, P1 ;  /* 0x000000081e237c08 */ /* 0x000fe20008800000 */
[----:B------:R-:W-:Y:S02]  /*1ea0*/  IMAD.U32 R30, RZ, RZ, UR8 ;  /* 0x00000008ff1e7e24 */ /* 0x000fe4000f8e00ff */
[----:B------:R-:W-:Y:S02]  /*1eb0*/  DMUL R42, R46, R32 ;  /* 0x000000202e2a7228 */ /* 0x000fe40000000000 */
[----:B------:R-:W-:Y:S01]  /*1ec0*/  VIADD R41, R33, 0xfff00000 ;  /* 0xfff0000021297836 */ /* 0x000fe20000000000 */
[----:B------:R-:W-:Y:S01]  /*1ed0*/  @P0 LOP3.LUT R35, R30, 0x80000, RZ, 0xfc, !PT ;  /* 0x000800001e230812 */ /* 0x000fe200078efcff */
[----:B------:R-:W-:Y:S01]  /*1ee0*/  IMAD.MOV.U32 R40, RZ, RZ, R32 ;  /* 0x000000ffff287224 */ /* 0x000fe200078e0020 */
[----:B------:R-:W-:-:S03]  /*1ef0*/  ISETP.GE.U32.AND P0, PT, R36, 0x7ca00000, PT ;  /* 0x7ca000002400780c */ /* 0x000fc60003f06070 */
[----:B------:R-:W-:Y:S01]  /*1f00*/  DFMA R38, R42, -R42, R46 ;  /* 0x8000002a2a26722b */ /* 0x000fe2000000002e */
[----:B------:R-:W-:-:S07]  /*1f10*/  MOV R23, R35 ;  /* 0x0000002300177202 */ /* 0x000fce0000000f00 */
[----:B------:R-:W-:Y:S02]  /*1f20*/  DFMA R30, R38, R40, R42 ;  /* 0x00000028261e722b */ /* 0x000fe4000000002a */
[----:B------:R-:W-:Y:S09]  /*1f30*/  @!P0 BRA `(.L_x_26) ;  /* 0x0000000000188947 */ /* 0x000ff20003800000 */
[----:B------:R-:W-:Y:S01]  /*1f40*/  IMAD.MOV.U32 R40, RZ, RZ, R32 ;  /* 0x000000ffff287224 */ /* 0x000fe200078e0020 */
[----:B------:R-:W-:Y:S01]  /*1f50*/  MOV R44, 0x1f80 ;  /* 0x00001f80002c7802 */ /* 0x000fe20000000f00 */
[----:B------:R-:W-:-:S07]  /*1f60*/  IMAD.MOV.U32 R37, RZ, RZ, R47 ;  /* 0x000000ffff257224 */ /* 0x000fce00078e002f */
[----:B------:R-:W-:Y:S05]  /*1f70*/  CALL.REL.NOINC `($__internal_0_$__cuda_sm20_dsqrt_rn_f64_mediumpath_v1) ;  /* 0x0000006000d47944 */ /* 0x000fea0003c00000 */
[----:B------:R-:W-:Y:S01]  /*1f80*/  IMAD.MOV.U32 R30, RZ, RZ, R36 ;  /* 0x000000ffff1e7224 */ /* 0x000fe200078e0024 */
[----:B------:R-:W-:-:S07]  /*1f90*/  MOV R31, R37 ;  /* 0x00000025001f7202 */ /* 0x000fce0000000f00 */
.L_x_26:
[----:B------:R-:W-:Y:S05]  /*1fa0*/  BSYNC.RECONVERGENT B2 ;  /* 0x0000000000027941 */ /* 0x000fea0003800200 */
.L_x_25:
[----:B------:R-:W-:Y:S01]  /*1fb0*/  DADD R12, R12, 1 ;  /* 0x3ff000000c0c7429 */ /* 0x000fe20000000000 */
[----:B------:R-:W-:Y:S01]  /*1fc0*/  BSSY.RECONVERGENT B2, `(.L_x_27) ;  /* 0x000001d000027945 */ /* 0x000fe20003800200 */
[----:B------:R-:W-:-:S06]  /*1fd0*/  DSETP.GEU.AND P0, PT, R30, R22, PT ;  /* 0x000000161e00722a */ /* 0x000fcc0003f0e000 */
[----:B------:R-:W-:Y:S01]  /*1fe0*/  DADD R12, R16, -R12 ;  /* 0x00000000100c7229 */ /* 0x000fe2000000080c */
[----:B------:R-:W-:Y:S02]  /*1ff0*/  FSEL R22, R30, R22, !P0 ;  /* 0x000000161e167208 */ /* 0x000fe40004000000 */
[----:B------:R-:W-:-:S05]  /*2000*/  FSEL R23, R31, R23, !P0 ;  /* 0x000000171f177208 */ /* 0x000fca0004000000 */
[----:B------:R-:W-:-:S08]  /*2010*/  DMUL R12, R12, R12 ;  /* 0x0000000c0c0c7228 */ /* 0x000fd00000000000 */
[----:B------:R-:W-:Y:S01]  /*2020*/  DFMA R46, R12, UR14, R24 ;  /* 0x0000000e0c2e7c2b */ /* 0x000fe20008000018 */
[----:B------:R-:W-:Y:S02]  /*2030*/  IMAD.MOV.U32 R24, RZ, RZ, 0x0 ;  /* 0x00000000ff187424 */ /* 0x000fe400078e00ff */
[----:B------:R-:W-:-:S03]  /*2040*/  IMAD.MOV.U32 R25, RZ, RZ, 0x3fd80000 ;  /* 0x3fd80000ff197424 */ /* 0x000fc600078e00ff */
        /* <DEDUP_REMOVED lines=20> */
.L_x_28:
[----:B------:R-:W-:Y:S05]  /*2190*/  BSYNC.RECONVERGENT B2 ;  /* 0x0000000000027941 */ /* 0x000fea0003800200 */
.L_x_27:
[----:B------:R-:W-:Y:S01]  /*21a0*/  DADD R16, R14, 0.5 ;  /* 0x3fe000000e107429 */ /* 0x000fe20000000000 */
[----:B------:R-:W-:Y:S01]  /*21b0*/  IMAD.MOV.U32 R32, RZ, RZ, 0x0 ;  /* 0x00000000ff207424 */ /* 0x000fe200078e00ff */
[----:B------:R-:W-:Y:S01]  /*21c0*/  MOV R33, 0x3fd80000 ;  /* 0x3fd8000000217802 */ /* 0x000fe20000000f00 */
[----:B------:R-:W-:Y:S01]  /*21d0*/  DSETP.GEU.AND P0, PT, R24, R22, PT ;  /* 0x000000161800722a */ /* 0x000fe20003f0e000 */
        /* <DEDUP_REMOVED lines=28> */
.L_x_30:
[----:B------:R-:W-:Y:S05]  /*23a0*/  BSYNC.RECONVERGENT B2 ;  /* 0x0000000000027941 */ /* 0x000fea0003800200 */
.L_x_29:
[----:B------:R-:W-:Y:S01]  /*23b0*/  DFMA R46, R20, UR14, R16 ;  /* 0x0000000e142e7c2b */ /* 0x000fe20008000010 */
[----:B------:R-:W-:Y:S01]  /*23c0*/  MOV R32, 0x0 ;  /* 0x0000000000207802 */ /* 0x000fe20000000f00 */
[----:B------:R-:W-:Y:S01]  /*23d0*/  IMAD.MOV.U32 R33, RZ, RZ, 0x3fd80000 ;  /* 0x3fd80000ff217424 */ /* 0x000fe200078e00ff */
[----:B------:R-:W-:Y:S01]  /*23e0*/  DSETP.GEU.AND P0, PT, R30, R22, PT ;  /* 0x000000161e00722a */ /* 0x000fe20003f0e000 */
[----:B------:R-:W-:Y:S02]  /*23f0*/  BSSY.RECONVERGENT B2, `(.L_x_31) ;  /* 0x0000017000027945 */ /* 0x000fe40003800200 */
[----:B------:R-:W0:Y:S03]  /*2400*/  MUFU.RSQ64H R37, R47 ;  /* 0x0000002f00257308 */ /* 0x000e260000001c00 */
[----:B------:R-:W-:Y:S01]  /*2410*/  FSEL R22, R30, R22, !P0 ;  /* 0x000000161e167208 */ /* 0x000fe20004000000 */
        /* <DEDUP_REMOVED lines=20> */
.L_x_32:
[----:B------:R-:W-:Y:S05]  /*2560*/  BSYNC.RECONVERGENT B2 ;  /* 0x0000000000027941 */ /* 0x000fea0003800200 */
.L_x_31:
        /* <DEDUP_REMOVED lines=27> */
.L_x_34:
[----:B------:R-:W-:Y:S05]  /*2720*/  BSYNC.RECONVERGENT B2 ;  /* 0x0000000000027941 */ /* 0x000fea0003800200 */
.L_x_33:
[----:B------:R-:W-:Y:S01]  /*2730*/  DADD R14, R14, 1 ;  /* 0x3ff000000e0e7429 */ /* 0x000fe20000000000 */
[----:B------:R-:W-:Y:S01]  /*2740*/  BSSY.RECONVERGENT B2, `(.L_x_35) ;  /* 0x000001f000027945 */ /* 0x000fe20003800200 */
[----:B------:R-:W-:-:S06]  /*2750*/  DSETP.GEU.AND P0, PT, R30, R16, PT ;  /* 0x000000101e00722a */ /* 0x000fcc0003f0e000 */
[----:B------:R-:W-:Y:S01]  /*2760*/  DADD R14, R18, -R14 ;  /* 0x00000000120e7229 */ /* 0x000fe2000000080e */
[----:B------:R-:W-:Y:S02]  /*2770*/  IMAD.MOV.U32 R18, RZ, RZ, 0x0 ;  /* 0x00000000ff127424 */ /* 0x000fe400078e00ff */
[----:B------:R-:W-:-:S05]  /*2780*/  IMAD.MOV.U32 R19, RZ, RZ, 0x3fd80000 ;  /* 0x3fd80000ff137424 */ /* 0x000fca00078e00ff */
        /* <DEDUP_REMOVED lines=26> */
.L_x_36:
[----:B------:R-:W-:Y:S05]  /*2930*/  BSYNC.RECONVERGENT B2 ;  /* 0x0000000000027941 */ /* 0x000fea0003800200 */
.L_x_35:
[----:B------:R-:W-:Y:S01]  /*2940*/  DFMA R46, R20, UR14, R28 ;  /* 0x0000000e142e7c2b */ /* 0x000fe2000800001c */
[----:B------:R-:W-:Y:S01]  /*2950*/  BSSY.RECONVERGENT B2, `(.L_x_37) ;  /* 0x000001a000027945 */ /* 0x000fe20003800200 */
[----:B------:R-:W-:Y:S01]  /*2960*/  IMAD.MOV.U32 R20, RZ, RZ, 0x0 ;  /* 0x00000000ff147424 */ /* 0x000fe200078e00ff */
[----:B------:R-:W-:Y:S01]  /*2970*/  MOV R21, 0x3fd80000 ;  /* 0x3fd8000000157802 */ /* 0x000fe20000000f00 */
[----:B------:R-:W-:Y:S02]  /*2980*/  DSETP.GEU.AND P0, PT, R18, R14, PT ;  /* 0x0000000e1200722a */ /* 0x000fe40003f0e000 */
[----:B------:R-:W0:Y:S04]  /*2990*/  MUFU.RSQ64H R37, R47 ;  /* 0x0000002f00257308 */ /* 0x000e280000001c00 */
[----:B------:R-:W-:Y:S01]  /*29a0*/  VIADD R36, R47, 0xfcb00000 ;  /* 0xfcb000002f247836 */ /* 0x000fe20000000000 */
[----:B------:R-:W-:-:S02]  /*29b0*/  FSEL R14, R18, R14, !P0 ;  /* 0x0000000e120e7208 */ /* 0x000fc40004000000 */
[----:B------:R-:W-:Y:S02]  /*29c0*/  FSEL R15, R19, R15, !P0 ;  /* 0x0000000f130f7208 */ /* 0x000fe40004000000 */
        /* <DEDUP_REMOVED lines=18> */
.L_x_38:
[----:B------:R-:W-:Y:S05]  /*2af0*/  BSYNC.RECONVERGENT B2 ;  /* 0x0000000000027941 */ /* 0x000fea0003800200 */
.L_x_37:
[----:B------:R-:W-:Y:S01]  /*2b00*/  DFMA R46, R12, UR14, R28 ;  /* 0x0000000e0c2e7c2b */ /* 0x000fe2000800001c */
[----:B------:R-:W-:Y:S01]  /*2b10*/  MOV R18, 0x0 ;  /* 0x0000000000127802 */ /* 0x000fe20000000f00 */
[----:B------:R-:W-:Y:S01]  /*2b20*/  IMAD.MOV.U32 R19, RZ, RZ, 0x3fd80000 ;  /* 0x3fd80000ff137424 */ /* 0x000fe200078e00ff */
        /* <DEDUP_REMOVED lines=24> */
.L_x_40:
[----:B------:R-:W-:Y:S05]  /*2cb0*/  BSYNC.RECONVERGENT B2 ;  /* 0x0000000000027941 */ /* 0x000fea0003800200 */
.L_x_39:
[----:B------:R-:W-:-:S06]  /*2cc0*/  DSETP.GEU.AND P0, PT, R18, R12, PT ;  /* 0x0000000c1200722a */ /* 0x000fcc0003f0e000 */
[----:B------:R-:W-:Y:S02]  /*2cd0*/  FSEL R12, R18, R12, !P0 ;  /* 0x0000000c120c7208 */ /* 0x000fe40004000000 */
[----:B------:R-:W-:-:S07]  /*2ce0*/  FSEL R13, R19, R13, !P0 ;  /* 0x0000000d130d7208 */ /* 0x000fce0004000000 */
.L_x_22:
[----:B------:R-:W-:Y:S05]  /*2cf0*/  BSYNC.RECONVERGENT B1 ;  /* 0x0000000000017941 */ /* 0x000fea0003800200 */
.L_x_21:
[----:B------:R-:W-:Y:S01]  /*2d00*/  LOP3.LUT P0, RZ, R7, 0x4, RZ, 0xc0, !PT ;  /* 0x0000000407ff7812 */ /* 0x000fe2000780c0ff */
[----:B------:R-:W-:Y:S01]  /*2d10*/  BSSY.RECONVERGENT B1, `(.L_x_41) ;  /* 0x000012f000017945 */ /* 0x000fe20003800200 */
[----:B------:R-:W-:Y:S01]  /*2d20*/  MOV R14, 0xffffffff ;  /* 0xffffffff000e7802 */ /* 0x000fe20000000f00 */
[----:B------:R-:W-:-:S10]  /*2d30*/  IMAD.MOV.U32 R15, RZ, RZ, 0x7fefffff ;  /* 0x7fefffffff0f7424 */ /* 0x000fd400078e00ff */
        /* <DEDUP_REMOVED lines=10> */
[----:B-1----:R-:W-:-:S07]  /*2de0*/  DADD R16, R16, -0.5 ;  /* 0xbfe0000010107429 */ /* 0x002fce0000000000 */
[----:B------:R-:W1:Y:S01]  /*2df0*/  I2F.F64 R20, R3 ;  /* 0x0000000300147312 */ /* 0x000e620000201c00 */
[----:B------:R-:W-:Y:S01]  /*2e00*/  DMUL R28, R24, R24 ;  /* 0x00000018181c7228 */ /* 0x000fe20000000000 */
[----:B------:R-:W-:Y:S01]  /*2e10*/  IMAD.MOV.U32 R24, RZ, RZ, 0x0 ;  /* 0x00000000ff187424 */ /* 0x000fe200078e00ff */
[----:B------:R-:W-:Y:S01]  /*2e20*/  MOV R25, 0x3fd80000 ;  /* 0x3fd8000000197802 */ /* 0x000fe20000000f00 */
[----:B0-----:R-:W-:-:S05]  /*2e30*/  DADD R22, R22, -R26 ;  /* 0x0000000016167229 */ /* 0x001fca000000081a */
[----:B------:R-:W-:Y:S02]  /*2e40*/  DMUL R28, R28, UR12 ;  /* 0x0000000c1c1c7c28 */ /* 0x000fe40008000000 */
[----:B-1----:R-:W-:Y:S02]  /*2e50*/  DADD R26, R20, -R16 ;  /* 0x00000000141a7229 */ /* 0x002fe40000000810 */
[----:B------:R-:W-:-:S06]  /*2e60*/  DMUL R30, R22, R22 ;  /* 0x00000016161e7228 */ /* 0x000fcc0000000000 */
[----:B------:R-:W-:Y:S02]  /*2e70*/  DMUL R26, R26, R26 ;  /* 0x0000001a1a1a7228 */ /* 0x000fe40000000000 */
[----:B------:R-:W-:-:S06]  /*2e80*/  DMUL R30, R30, UR14 ;  /* 0x0000000e1e1e7c28 */ /* 0x000fcc0008000000 */
[----:B------:R-:W-:-:S08]  /*2e90*/  DFMA R46, R26, UR10, R28 ;  /* 0x0000000a1a2e7c2b */ /* 0x000fd0000800001c */
[----:B------:R-:W-:-:S06]  /*2ea0*/  DADD R46, R30, R46 ;  /* 0x000000001e2e7229 */ /* 0x000fcc000000002e */
        /* <DEDUP_REMOVED lines=20> */
.L_x_44:
[----:B------:R-:W-:Y:S05]  /*2ff0*/  BSYNC.RECONVERGENT B2 ;  /* 0x0000000000027941 */ /* 0x000fea0003800200 */
.L_x_43:
        /* <DEDUP_REMOVED lines=11> */
[----:B------:R-:W-:-:S08]  /*30b0*/  DMUL R22, R22, UR12 ;  /* 0x0000000c16167c28 */ /* 0x000fd00008000000 */
[----:B------:R-:W-:-:S08]  /*30c0*/  DFMA R46, R26, UR10, R22 ;  /* 0x0000000a1a2e7c2b */ /* 0x000fd00008000016 */
[----:B------:R-:W-:-:S06]  /*30d0*/  DADD R46, R30, R46 ;  /* 0x000000001e2e7229 */ /* 0x000fcc000000002e */
        /* <DEDUP_REMOVED lines=25> */
.L_x_46:
[----:B------:R-:W-:Y:S05]  /*3270*/  BSYNC.RECONVERGENT B2 ;  /* 0x0000000000027941 */ /* 0x000fea0003800200 */
.L_x_45:
        /* <DEDUP_REMOVED lines=8> */
[----:B------:R-:W-:Y:S01]  /*3300*/  DFMA R46, R26, UR10, R14 ;  /* 0x0000000a1a2e7c2b */ /* 0x000fe2000800000e */
[----:B------:R-:W-:Y:S01]  /*3310*/  MOV R26, 0x0 ;  /* 0x00000000001a7802 */ /* 0x000fe20000000f00 */
[----:B------:R-:W-:-:S06]  /*3320*/  IMAD.MOV.U32 R27, RZ, RZ, 0x3fd80000 ;  /* 0x3fd80000ff1b7424 */ /* 0x000fcc00078e00ff */
        /* <DEDUP_REMOVED lines=21> */
.L_x_48:
[----:B------:R-:W-:Y:S05]  /*3480*/  BSYNC.RECONVERGENT B2 ;  /* 0x0000000000027941 */ /* 0x000fea0003800200 */
.L_x_47:
        /* <DEDUP_REMOVED lines=9> */
[----:B------:R-:W-:-:S08]  /*3520*/  DFMA R46, R18, UR10, R28 ;  /* 0x0000000a122e7c2b */ /* 0x000fd0000800001c */
[----:B------:R-:W-:-:S06]  /*3530*/  DADD R46, R30, R46 ;  /* 0x000000001e2e7229 */ /* 0x000fcc000000002e */
        /* <DEDUP_REMOVED lines=20> */
.L_x_50:
[----:B------:R-:W-:Y:S05]  /*3680*/  BSYNC.RECONVERGENT B2 ;  /* 0x0000000000027941 */ /* 0x000fea0003800200 */
.L_x_49:
[----:B------:R-:W-:Y:S01]  /*3690*/  DFMA R46, R18, UR10, R22 ;  /* 0x0000000a122e7c2b */ /* 0x000fe20008000016 */
[----:B------:R-:W-:Y:S01]  /*36a0*/  IMAD.MOV.U32 R34, RZ, RZ, 0x0 ;  /* 0x00000000ff227424 */ /* 0x000fe200078e00ff */
[----:B------:R-:W-:Y:S01]  /*36b0*/  DSETP.GEU.AND P0, PT, R32, R24, PT ;  /* 0x000000182000722a */ /* 0x000fe20003f0e000 */
[----:B------:R-:W-:Y:S01]  /*36c0*/  IMAD.MOV.U32 R35, RZ, RZ, 0x3fd80000 ;  /* 0x3fd80000ff237424 */ /* 0x000fe200078e00ff */
[----:B------:R-:W-:Y:S04]  /*36d0*/  BSSY.RECONVERGENT B2, `(.L_x_51) ;  /* 0x0000018000027945 */ /* 0x000fe80003800200 */
[----:B------:R-:W-:Y:S01]  /*36e0*/  DADD R46, R30, R46 ;  /* 0x000000001e2e7229 */ /* 0x000fe2000000002e */
[----:B------:R-:W-:Y:S02]  /*36f0*/  FSEL R24, R32, R24, !P0 ;  /* 0x0000001820187208 */ /* 0x000fe40004000000 */
[----:B------:R-:W-:-:S03]  /*3700*/  FSEL R25, R33, R25, !P0 ;  /* 0x0000001921197208 */ /* 0x000fc60004000000 */
        /* <DEDUP_REMOVED lines=20> */
.L_x_52:
[----:B------:R-:W-:Y:S05]  /*3850*/  BSYNC.RECONVERGENT B2 ;  /* 0x0000000000027941 */ /* 0x000fea0003800200 */
.L_x_51:
[----:B------:R-:W-:Y:S01]  /*3860*/  DFMA R46, R18, UR10, R14 ;  /* 0x0000000a122e7c2b */ /* 0x000fe2000800000e */
[----:B------:R-:W-:Y:S01]  /*3870*/  IMAD.MOV.U32 R34, RZ, RZ, 0x0 ;  /* 0x00000000ff227424 */ /* 0x000fe200078e00ff */
[----:B------:R-:W-:Y:S01]  /*3880*/  MOV R35, 0x3fd80000 ;  /* 0x3fd8000000237802 */ /* 0x000fe20000000f00 */
[----:B------:R-:W-:Y:S01]  /*3890*/  DSETP.GEU.AND P0, PT, R26, R24, PT ;  /* 0x000000181a00722a */ /* 0x000fe20003f0e000 */
[----:B------:R-:W-:Y:S04]  /*38a0*/  BSSY.RECONVERGENT B2, `(.L_x_53) ;  /* 0x0000018000027945 */ /* 0x000fe80003800200 */
        /* <DEDUP_REMOVED lines=23> */
.L_x_54:
[----:B------:R-:W-:Y:S05]  /*3a20*/  BSYNC.RECONVERGENT B2 ;  /* 0x0000000000027941 */ /* 0x000fea0003800200 */
.L_x_53:
[----:B------:R-:W-:Y:S01]  /*3a30*/  DADD R16, R16, 1 ;  /* 0x3ff0000010107429 */ /* 0x000fe20000000000 */
[----:B------:R-:W-:Y:S01]  /*3a40*/  MOV R24, 0x0 ;  /* 0x0000000000187802 */ /* 0x000fe20000000f00 */
[----:B------:R-:W-:Y:S01]  /*3a50*/  IMAD.MOV.U32 R25, RZ, RZ, 0x3fd80000 ;  /* 0x3fd80000ff197424 */ /* 0x000fe200078e00ff */
[----:B------:R-:W-:Y:S01]  /*3a60*/  DSETP.GEU.AND P0, PT, R32, R18, PT ;  /* 0x000000122000722a */ /* 0x000fe20003f0e000 */
        /* <DEDUP_REMOVED lines=27> */
.L_x_56:
[----:B------:R-:W-:Y:S05]  /*3c20*/  BSYNC.RECONVERGENT B2 ;  /* 0x0000000000027941 */ /* 0x000fea0003800200 */
.L_x_55:
        /* <DEDUP_REMOVED lines=28> */
.L_x_58:
[----:B------:R-:W-:Y:S05]  /*3df0*/  BSYNC.RECONVERGENT B2 ;  /* 0x0000000000027941 */ /* 0x000fea0003800200 */
.L_x_57:
[----:B------:R-:W-:Y:S01]  /*3e00*/  DFMA R46, R16, UR10, R14 ;  /* 0x0000000a102e7c2b */ /* 0x000fe2000800000e */
[----:B------:R-:W-:Y:S01]  /*3e10*/  BSSY.RECONVERGENT B2, `(.L_x_59) ;  /* 0x000001b000027945 */ /* 0x000fe20003800200 */
[----:B------:R-:W-:Y:S01]  /*3e20*/  IMAD.MOV.U32 R16, RZ, RZ, 0x0 ;  /* 0x00000000ff107424 */ /* 0x000fe200078e00ff */
[----:B------:R-:W-:Y:S01]  /*3e30*/  DSETP.GEU.AND P0, PT, R22, R18, PT ;  /* 0x000000121600722a */ /* 0x000fe20003f0e000 */
[----:B------:R-:W-:-:S04]  /*3e40*/  IMAD.MOV.U32 R17, RZ, RZ, 0x3fd80000 ;  /* 0x3fd80000ff117424 */ /* 0x000fc800078e00ff */
        /* <DEDUP_REMOVED lines=23> */
.L_x_60:
[----:B------:R-:W-:Y:S05]  /*3fc0*/  BSYNC.RECONVERGENT B2 ;  /* 0x0000000000027941 */ /* 0x000fea0003800200 */
.L_x_59:
[----:B------:R-:W-:-:S06]  /*3fd0*/  DSETP.GEU.AND P0, PT, R16, R14, PT ;  /* 0x0000000e1000722a */ /* 0x000fcc0003f0e000 */
[----:B------:R-:W-:Y:S02]  /*3fe0*/  FSEL R14, R16, R14, !P0 ;  /* 0x0000000e100e7208 */ /* 0x000fe40004000000 */
[----:B------:R-:W-:-:S07]  /*3ff0*/  FSEL R15, R17, R15, !P0 ;  /* 0x0000000f110f7208 */ /* 0x000fce0004000000 */
.L_x_42:
[----:B------:R-:W-:Y:S05]  /*4000*/  BSYNC.RECONVERGENT B1 ;  /* 0x0000000000017941 */ /* 0x000fea0003800200 */
.L_x_41:
        /* <DEDUP_REMOVED lines=10> */
[----:B-1----:R-:W-:-:S07]  /*40b0*/  DADD R20, R20, 0.5 ;  /* 0x3fe0000014147429 */ /* 0x002fce0000000000 */
        /* <DEDUP_REMOVED lines=35> */
.L_x_64:
[----:B------:R-:W-:Y:S05]  /*42f0*/  BSYNC.RECONVERGENT B2 ;  /* 0x0000000000027941 */ /* 0x000fea0003800200 */
.L_x_63:
        /* <DEDUP_REMOVED lines=37> */
.L_x_66:
[----:B------:R-:W-:Y:S05]  /*4550*/  BSYNC.RECONVERGENT B2 ;  /* 0x0000000000027941 */ /* 0x000fea0003800200 */
.L_x_65:
        /* <DEDUP_REMOVED lines=30> */
.L_x_68:
[----:B------:R-:W-:Y:S05]  /*4740*/  BSYNC.RECONVERGENT B2 ;  /* 0x0000000000027941 */ /* 0x000fea0003800200 */
.L_x_67:
        /* <DEDUP_REMOVED lines=32> */
.L_x_70:
[----:B------:R-:W-:Y:S05]  /*4950*/  BSYNC.RECONVERGENT B2 ;  /* 0x0000000000027941 */ /* 0x000fea0003800200 */
.L_x_69:
        /* <DEDUP_REMOVED lines=27> */
.L_x_72:
[----:B------:R-:W-:Y:S05]  /*4b10*/  BSYNC.RECONVERGENT B2 ;  /* 0x0000000000027941 */ /* 0x000fea0003800200 */
.L_x_71:
        /* <DEDUP_REMOVED lines=27> */
.L_x_74:
[----:B------:R-:W-:Y:S05]  /*4cd0*/  BSYNC.RECONVERGENT B2 ;  /* 0x0000000000027941 */ /* 0x000fea0003800200 */
.L_x_73:
        /* <DEDUP_REMOVED lines=32> */
.L_x_76:
[----:B------:R-:W-:Y:S05]  /*4ee0*/  BSYNC.RECONVERGENT B2 ;  /* 0x0000000000027941 */ /* 0x000fea0003800200 */
.L_x_75:
        /* <DEDUP_REMOVED lines=27> */
.L_x_78:
[----:B------:R-:W-:Y:S05]  /*50a0*/  BSYNC.RECONVERGENT B2 ;  /* 0x0000000000027941 */ /* 0x000fea0003800200 */
.L_x_77:
        /* <DEDUP_REMOVED lines=27> */
.L_x_80:
[----:B------:R-:W-:Y:S05]  /*5260*/  BSYNC.RECONVERGENT B2 ;  /* 0x0000000000027941 */ /* 0x000fea0003800200 */
.L_x_79:
[----:B------:R-:W-:-:S06]  /*5270*/  DSETP.GEU.AND P0, PT, R18, R16, PT ;  /* 0x000000101200722a */ /* 0x000fcc0003f0e000 */
[----:B------:R-:W-:Y:S02]  /*5280*/  FSEL R16, R18, R16, !P0 ;  /* 0x0000001012107208 */ /* 0x000fe40004000000 */
[----:B------:R-:W-:-:S07]  /*5290*/  FSEL R17, R19, R17, !P0 ;  /* 0x0000001113117208 */ /* 0x000fce0004000000 */
.L_x_62:
[----:B------:R-:W-:Y:S05]  /*52a0*/  BSYNC.RECONVERGENT B1 ;  /* 0x0000000000017941 */ /* 0x000fea0003800200 */
.L_x_61:
[----:B------:R-:W-:Y:S01]  /*52b0*/  LOP3.LUT P0, RZ, R7, 0x10, RZ, 0xc0, !PT ;  /* 0x0000001007ff7812 */ /* 0x000fe2000780c0ff */
[----:B------:R-:W-:Y:S01]  /*52c0*/  BSSY.RECONVERGENT B1, `(.L_x_81) ;  /* 0x000012c000017945 */ /* 0x000fe20003800200 */
[----:B------:R-:W-:Y:S01]  /*52d0*/  MOV R18, 0xffffffff ;  /* 0xffffffff00127802 */ /* 0x000fe20000000f00 */
[----:B------:R-:W-:-:S10]  /*52e0*/  IMAD.MOV.U32 R19, RZ, RZ, 0x7fefffff ;  /* 0x7fefffffff137424 */ /* 0x000fd400078e00ff */
[----:B------:R-:W-:Y:S05]  /*52f0*/  @!P0 BRA `(.L_x_82) ;  /* 0x0000001000a08947 */ /* 0x000fea0003800000 */
[----:B------:R-:W0:Y:S01]  /*5300*/  I2F.F64 R20, R2 ;  /* 0x0000000200147312 */ /* 0x000e220000201c00 */
[----:B------:R-:W-:Y:S01]  /*5310*/  IMAD.MOV.U32 R34, RZ, RZ, 0x0 ;  /* 0x00000000ff227424 */ /* 0x000fe200078e00ff */
[----:B------:R-:W-:Y:S01]  /*5320*/  MOV R35, 0x3fd80000 ;  /* 0x3fd8000000237802 */ /* 0x000fe20000000f00 */
[----:B------:R-:W-:Y:S05]  /*5330*/  BSSY.RECONVERGENT B2, `(.L_x_83) ;  /* 0x0000026000027945 */ /* 0x000fea0003800200 */
[----:B------:R-:W1:Y:S01]  /*5340*/  I2F.F64 R24, R4 ;  /* 0x0000000400187312 */ /* 0x000e620000201c00 */
[----:B0-----:R-:W-:-:S07]  /*5350*/  DADD R20, R20, -0.5 ;  /* 0xbfe0000014147429 */ /* 0x001fce0000000000 */
[----:B------:R-:W0:Y:S01]  /*5360*/  I2F.F64 R18, R0 ;  /* 0x0000000000127312 */ /* 0x000e220000201c00 */
[----:B-1----:R-:W-:-:S07]  /*5370*/  DADD R24, R24, 0.5 ;  /* 0x3fe0000018187429 */ /* 0x002fce0000000000 */
[----:B------:R-:W1:Y:S01]  /*5380*/  I2F.F64 R26, R3 ;  /* 0x00000003001a7312 */ /* 0x000e620000201c00 */
[----:B0-----:R-:W-:-:S07]  /*5390*/  DADD R28, R18, -R20 ;  /* 0x00000000121c7229 */ /* 0x001fce0000000814 */
[----:B------:R-:W0:Y:S01]  /*53a0*/  I2F.F64 R30, R6 ;  /* 0x00000006001e7312 */ /* 0x000e220000201c00 */
[----:B-1----:R-:W-:-:S07]  /*53b0*/  DADD R26, -R24, R26 ;  /* 0x00000000181a7229 */ /* 0x002fce000000011a */
[----:B------:R-:W1:Y:S01]  /*53c0*/  I2F.F64 R22, R5 ;  /* 0x0000000500167312 */ /* 0x000e620000201c00 */
[----:B0-----:R-:W-:Y:S02]  /*53d0*/  DADD R24, R30, -0.5 ;  /* 0xbfe000001e187429 */ /* 0x001fe40000000000 */
[----:B------:R-:W-:Y:S02]  /*53e0*/  DMUL R30, R28, R28 ;  /* 0x0000001c1c1e7228 */ /* 0x000fe40000000000 */
[----:B------:R-:W-:-:S04]  /*53f0*/  DMUL R26, R26, R26 ;  /* 0x0000001a1a1a7228 */ /* 0x000fc80000000000 */
[----:B-1----:R-:W-:Y:S02]  /*5400*/  DADD R28, R22, -R24 ;  /* 0x00000000161c7229 */ /* 0x002fe40000000818 */
[----:B------:R-:W-:-:S06]  /*5410*/  DMUL R30, R30, UR12 ;  /* 0x0000000c1e1e7c28 */ /* 0x000fcc0008000000 */
[----:B------:R-:W-:Y:S02]  /*5420*/  DMUL R28, R28, R28 ;  /* 0x0000001c1c1c7228 */ /* 0x000fe40000000000 */
        /* <DEDUP_REMOVED lines=22> */
.L_x_84:
[----:B------:R-:W-:Y:S05]  /*5590*/  BSYNC.RECONVERGENT B2 ;  /* 0x0000000000027941 */ /* 0x000fea0003800200 */
.L_x_83:
        /* <DEDUP_REMOVED lines=32> */
[----:B------:R-:W-:Y:S01]  /*57a0*/  MOV R37, R47 ;  /* 0x0000002f00257202 */ /* 0x000fe20000000f00 */
[----:B------:R-:W-:Y:S01]  /*57b0*/  IMAD.MOV.U32 R40, RZ, RZ, R48 ;  /* 0x000000ffff287224 */ /* 0x000fe200078e0030 */
[----:B------:R-:W-:Y:S01]  /*57c0*/  MOV R44, 0x57f0 ;  /* 0x000057f0002c7802 */ /* 0x000fe20000000f00 */
[----:B------:R-:W-:-:S07]  /*57d0*/  IMAD.MOV.U32 R39, RZ, RZ, R45 ;  /* 0x000000ffff277224 */ /* 0x000fce00078e002d */
[----:B------:R-:W-:Y:S05]  /*57e0*/  CALL.REL.NOINC `($__internal_0_$__cuda_sm20_dsqrt_rn_f64_mediumpath_v1) ;  /* 0x0000002800b87944 */ /* 0x000fea0003c00000 */
[----:B------:R-:W-:Y:S01]  /*57f0*/  IMAD.MOV.U32 R38, RZ, RZ, R36 ;  /* 0x000000ffff267224 */ /* 0x000fe200078e0024 */
[----:B------:R-:W-:-:S07]  /*5800*/  MOV R39, R37 ;  /* 0x0000002500277202 */ /* 0x000fce0000000f00 */
.L_x_86:
[----:B------:R-:W-:Y:S05]  /*5810*/  BSYNC.RECONVERGENT B2 ;  /* 0x0000000000027941 */ /* 0x000fea0003800200 */
.L_x_85:
[----:B------:R-:W-:Y:S01]  /*5820*/  DADD R24, R24, 1 ;  /* 0x3ff0000018187429 */ /* 0x000fe20000000000 */
[----:B------:R-:W-:Y:S01]  /*5830*/  IMAD.MOV.U32 R44, RZ, RZ, 0x0 ;  /* 0x00000000ff2c7424 */ /* 0x000fe200078e00ff */
[----:B------:R-:W-:Y:S01]  /*5840*/  DSETP.GEU.AND P0, PT, R38, R34, PT ;  /* 0x000000222600722a */ /* 0x000fe20003f0e000 */
[----:B------:R-:W-:Y:S01]  /*5850*/  IMAD.MOV.U32 R45, RZ, RZ, 0x3fd80000 ;  /* 0x3fd80000ff2d7424 */ /* 0x000fe200078e00ff */
[----:B------:R-:W-:Y:S04]  /*5860*/  BSSY.RECONVERGENT B2, `(.L_x_87) ;  /* 0x000001c000027945 */ /* 0x000fe80003800200 */
[----:B------:R-:W-:-:S08]  /*5870*/  DADD R22, R22, -R24 ;  /* 0x0000000016167229 */ /* 0x000fd00000000818 */
[----:B------:R-:W-:-:S08]  /*5880*/  DMUL R22, R22, R22 ;  /* 0x0000001616167228 */ /* 0x000fd00000000000 */
[----:B------:R-:W-:Y:S01]  /*5890*/  DFMA R46, R22, UR14, R30 ;  /* 0x0000000e162e7c2b */ /* 0x000fe2000800001e */
        /* <DEDUP_REMOVED lines=17> */
[----:B------:R-:W-:Y:S01]  /*59b0*/  MOV R38, R24 ;  /* 0x0000001800267202 */ /* 0x000fe20000000f00 */
[----:B------:R-:W-:Y:S01]  /*59c0*/  IMAD.MOV.U32 R37, RZ, RZ, R47 ;  /* 0x000000ffff257224 */ /* 0x000fe200078e002f */
[----:B------:R-:W-:Y:S01]  /*59d0*/  MOV R44, 0x5a00 ;  /* 0x00005a00002c7802 */ /* 0x000fe20000000f00 */
[----:B------:R-:W-:-:S07]  /*59e0*/  IMAD.MOV.U32 R39, RZ, RZ, R25 ;  /* 0x000000ffff277224 */ /* 0x000fce00078e0019 */
[----:B------:R-:W-:Y:S05]  /*59f0*/  CALL.REL.NOINC `($__internal_0_$__cuda_sm20_dsqrt_rn_f64_mediumpath_v1) ;  /* 0x0000002800347944 */ /* 0x000fea0003c00000 */
[----:B------:R-:W-:Y:S02]  /*5a00*/  IMAD.MOV.U32 R48, RZ, RZ, R36 ;  /* 0x000000ffff307224 */ /* 0x000fe400078e0024 */
[----:B------:R-:W-:-:S07]  /*5a10*/  IMAD.MOV.U32 R49, RZ, RZ, R37 ;  /* 0x000000ffff317224 */ /* 0x000fce00078e0025 */
.L_x_88:
[----:B------:R-:W-:Y:S05]  /*5a20*/  BSYNC.RECONVERGENT B2 ;  /* 0x0000000000027941 */ /* 0x000fea0003800200 */
.L_x_87:
        /* <DEDUP_REMOVED lines=32> */
.L_x_90:
[----:B------:R-:W-:Y:S05]  /*5c30*/  BSYNC.RECONVERGENT B2 ;  /* 0x0000000000027941 */ /* 0x000fea0003800200 */
.L_x_89:
        /* <DEDUP_REMOVED lines=27> */
.L_x_92:
[----:B------:R-:W-:Y:S05]  /*5df0*/  BSYNC.RECONVERGENT B2 ;  /* 0x0000000000027941 */ /* 0x000fea0003800200 */
.L_x_91:
        /* <DEDUP_REMOVED lines=27> */
.L_x_94:
[----:B------:R-:W-:Y:S05]  /*5fb0*/  BSYNC.RECONVERGENT B2 ;  /* 0x0000000000027941 */ /* 0x000fea0003800200 */
.L_x_93:
[----:B------:R-:W-:Y:S01]  /*5fc0*/  DADD R20, R20, 1 ;  /* 0x3ff0000014147429 */ /* 0x000fe20000000000 */
[----:B------:R-:W-:Y:S01]  /*5fd0*/  BSSY.RECONVERGENT B2, `(.L_x_95) ;  /* 0x000001f000027945 */ /* 0x000fe20003800200 */
[----:B------:R-:W-:-:S06]  /*5fe0*/  DSETP.GEU.AND P0, PT, R44, R24, PT ;  /* 0x000000182c00722a */ /* 0x000fcc0003f0e000 */
[----:B------:R-:W-:-:S08]  /*5ff0*/  DADD R20, R18, -R20 ;  /* 0x0000000012147229 */ /* 0x000fd00000000814 */
[----:B------:R-:W-:-:S08]  /*6000*/  DMUL R20, R20, R20 ;  /* 0x0000001414147228 */ /* 0x000fd00000000000 */
[----:B------:R-:W-:-:S08]  /*6010*/  DMUL R20, R20, UR12 ;  /* 0x0000000c14147c28 */ /* 0x000fd00008000000 */
[----:B------:R-:W-:Y:S01]  /*6020*/  DFMA R26, R26, UR10, R20 ;  /* 0x0000000a1a1a7c2b */ /* 0x000fe20008000014 */
[----:B------:R-:W-:Y:S01]  /*6030*/  MOV R20, 0x0 ;  /* 0x0000000000147802 */ /* 0x000fe20000000f00 */
[----:B------:R-:W-:-:S06]  /*6040*/  IMAD.MOV.U32 R21, RZ, RZ, 0x3fd80000 ;  /* 0x3fd80000ff157424 */ /* 0x000fcc00078e00ff */
        /* <DEDUP_REMOVED lines=23> */
.L_x_96:
[----:B------:R-:W-:Y:S05]  /*61c0*/  BSYNC.RECONVERGENT B2 ;  /* 0x0000000000027941 */ /* 0x000fea0003800200 */
.L_x_95:
[----:B------:R-:W-:Y:S01]  /*61d0*/  DFMA R46, R32, UR14, R26 ;  /* 0x0000000e202e7c2b */ /* 0x000fe2000800001a */
[----:B------:R-:W-:Y:S01]  /*61e0*/  IMAD.MOV.U32 R28, RZ, RZ, 0x0 ;  /* 0x00000000ff1c7424 */ /* 0x000fe200078e00ff */
[----:B------:R-:W-:Y:S01]  /*61f0*/  DSETP.GEU.AND P0, PT, R20, R18, PT ;  /* 0x000000121400722a */ /* 0x000fe20003f0e000 */
[----:B------:R-:W-:Y:S01]  /*6200*/  IMAD.MOV.U32 R29, RZ, RZ, 0x3fd80000 ;  /* 0x3fd80000ff1d7424 */ /* 0x000fe200078e00ff */
[----:B------:R-:W-:Y:S02]  /*6210*/  BSSY.RECONVERGENT B2, `(.L_x_97) ;  /* 0x0000017000027945 */ /* 0x000fe40003800200 */
[----:B------:R-:W0:Y:S02]  /*6220*/  MUFU.RSQ64H R37, R47 ;  /* 0x0000002f00257308 */ /* 0x000e240000001c00 */
[----:B------:R-:W-:Y:S02]  /*6230*/  FSEL R18, R20, R18, !P0 ;  /* 0x0000001214127208 */ /* 0x000fe40004000000 */
[----:B------:R-:W-:-:S02]  /*6240*/  IADD3 R36, PT, PT, R47, -0x3500000, RZ ;  /* 0xfcb000002f247810 */ /* 0x000fc40007ffe0ff */
[----:B------:R-:W-:Y:S02]  /*6250*/  FSEL R19, R21, R19, !P0 ;  /* 0x0000001315137208 */ /* 0x000fe40004000000 */
        /* <DEDUP_REMOVED lines=18> */
.L_x_98:
[----:B------:R-:W-:Y:S05]  /*6380*/  BSYNC.RECONVERGENT B2 ;  /* 0x0000000000027941 */ /* 0x000fea0003800200 */
.L_x_97:
[----:B------:R-:W-:Y:S01]  /*6390*/  DFMA R46, R22, UR14, R26 ;  /* 0x0000000e162e7c2b */ /* 0x000fe2000800001a */
[----:B------:R-:W-:Y:S01]  /*63a0*/  BSSY.RECONVERGENT B2, `(.L_x_99) ;  /* 0x000001a000027945 */ /* 0x000fe20003800200 */
[----:B------:R-:W-:Y:S01]  /*63b0*/  IMAD.MOV.U32 R22, RZ, RZ, 0x0 ;  /* 0x00000000ff167424 */ /* 0x000fe200078e00ff */
[----:B------:R-:W-:Y:S01]  /*63c0*/  DSETP.GEU.AND P0, PT, R24, R18, PT ;  /* 0x000000121800722a */ /* 0x000fe20003f0e000 */
[----:B------:R-:W-:Y:S02]  /*63d0*/  IMAD.MOV.U32 R23, RZ, RZ, 0x3fd80000 ;  /* 0x3fd80000ff177424 */ /* 0x000fe400078e00ff */
        /* <DEDUP_REMOVED lines=22> */
.L_x_100:
[----:B------:R-:W-:Y:S05]  /*6540*/  BSYNC.RECONVERGENT B2 ;  /* 0x0000000000027941 */ /* 0x000fea0003800200 */
.L_x_99:
[----:B------:R-:W-:-:S06]  /*6550*/  DSETP.GEU.AND P0, PT, R20, R18, PT ;  /* 0x000000121400722a */ /* 0x000fcc0003f0e000 */
[----:B------:R-:W-:Y:S02]  /*6560*/  FSEL R18, R20, R18, !P0 ;  /* 0x0000001214127208 */ /* 0x000fe40004000000 */
[----:B------:R-:W-:-:S07]  /*6570*/  FSEL R19, R21, R19, !P0 ;  /* 0x0000001315137208 */ /* 0x000fce0004000000 */
.L_x_82:
[----:B------:R-:W-:Y:S05]  /*6580*/  BSYNC.RECONVERGENT B1 ;  /* 0x0000000000017941 */ /* 0x000fea0003800200 */
.L_x_81:
        /* <DEDUP_REMOVED lines=11> */
[----:B------:R1:W2:Y:S01]  /*6640*/  I2F.F64 R24, R4 ;  /* 0x0000000400187312 */ /* 0x0002a20000201c00 */
[----:B0-----:R-:W-:-:S07]  /*6650*/  DADD R30, R20, -R22 ;  /* 0x00000000141e7229 */ /* 0x001fce0000000816 */
[----:B------:R0:W3:Y:S01]  /*6660*/  I2F.F64 R32, R5 ;  /* 0x0000000500207312 */ /* 0x0000e20000201c00 */
[----:B-1----:R-:W-:Y:S01]  /*6670*/  IMAD.MOV.U32 R4, RZ, RZ, 0x0 ;  /* 0x00000000ff047424 */ /* 0x002fe200078e00ff */
[----:B--2---:R-:W-:-:S06]  /*6680*/  DADD R24, R24, -0.5 ;  /* 0xbfe0000018187429 */ /* 0x004fcc0000000000 */
[----:B------:R-:W1:Y:S01]  /*6690*/  I2F.F64 R26, R3 ;  /* 0x00000003001a7312 */ /* 0x000e620000201c00 */
[----:B0-----:R-:W-:Y:S01]  /*66a0*/  IMAD.MOV.U32 R5, RZ, RZ, 0x3fd80000 ;  /* 0x3fd80000ff057424 */ /* 0x001fe200078e00ff */
[----:B---3--:R-:W-:Y:S02]  /*66b0*/  DADD R28, -R28, R32 ;  /* 0x000000001c1c7229 */ /* 0x008fe40000000120 */
[----:B------:R-:W-:Y:S02]  /*66c0*/  DMUL R32, R30, R30 ;  /* 0x0000001e1e207228 */ /* 0x000fe40000000000 */
[----:B-1----:R-:W-:-:S04]  /*66d0*/  DADD R6, R26, -R24 ;  /* 0x000000001a067229 */ /* 0x002fc80000000818 */
[----:B------:R-:W-:Y:S02]  /*66e0*/  DMUL R30, R28, R28 ;  /* 0x0000001c1c1e7228 */ /* 0x000fe40000000000 */
[----:B------:R-:W-:Y:S02]  /*66f0*/  DMUL R28, R32, UR12 ;  /* 0x0000000c201c7c28 */ /* 0x000fe40008000000 */
[----:B------:R-:W-:-:S04]  /*6700*/  DMUL R6, R6, R6 ;  /* 0x0000000606067228 */ /* 0x000fc80000000000 */
[----:B------:R-:W-:-:S04]  /*6710*/  DMUL R30, R30, UR14 ;  /* 0x0000000e1e1e7c28 */ /* 0x000fc80008000000 */
        /* <DEDUP_REMOVED lines=22> */
.L_x_104:
[----:B------:R-:W-:Y:S05]  /*6880*/  BSYNC.RECONVERGENT B2 ;  /* 0x0000000000027941 */ /* 0x000fea0003800200 */
.L_x_103:
[----:B------:R-:W-:Y:S01]  /*6890*/  DADD R2, R22, 0.5 ;  /* 0x3fe0000016027429 */ /* 0x000fe20000000000 */
[----:B------:R-:W-:Y:S01]  /*68a0*/  IMAD.MOV.U32 R34, RZ, RZ, 0x0 ;  /* 0x00000000ff227424 */ /* 0x000fe200078e00ff */
[----:B------:R-:W-:Y:S01]  /*68b0*/  UMOV UR4, 0xffffffff ;  /* 0xffffffff00047882 */ /* 0x000fe20000000000 */
[----:B------:R-:W-:Y:S01]  /*68c0*/  IMAD.MOV.U32 R35, RZ, RZ, 0x3fd80000 ;  /* 0x3fd80000ff237424 */ /* 0x000fe200078e00ff */
[----:B------:R-:W-:Y:S01]  /*68d0*/  UMOV UR5, 0x7fefffff ;  /* 0x7fefffff00057882 */ /* 0x000fe20000000000 */
[----:B------:R-:W-:Y:S01]  /*68e0*/  MOV R0, R5 ;  /* 0x0000000500007202 */ /* 0x000fe20000000f00 */
[----:B------:R-:W-:Y:S01]  /*68f0*/  DSETP.MIN.AND P1, P0, R4, UR4, PT ;  /* 0x0000000404007e2a */ /* 0x000fe2000b820000 */
[----:B------:R-:W-:Y:S01]  /*6900*/  UMOV UR8, UR5 ;  /* 0x0000000500087c82 */ /* 0x000fe20008000000 */
[----:B------:R-:W-:Y:S01]  /*6910*/  DADD R2, R20, -R2 ;  /* 0x0000000014027229 */ /* 0x000fe20000000802 */
[----:B------:R-:W-:Y:S03]  /*6920*/  BSSY.RECONVERGENT B2, `(.L_x_105) ;  /* 0x000001e000027945 */ /* 0x000fe60003800200 */
[----:B------:R-:W-:Y:S01]  /*6930*/  FSEL R45, R0, UR8, P1 ;  /* 0x00000008002d7c08 */ /* 0x000fe20008800000 */
[----:B------:R-:W-:Y:S01]  /*6940*/  IMAD.U32 R0, RZ, RZ, UR8 ;  /* 0x00000008ff007e24 */ /* 0x000fe2000f8e00ff */
[----:B------:R-:W-:-:S02]  /*6950*/  SEL R4, R4, UR4, P1 ;  /* 0x0000000404047c07 */ /* 0x000fc40008800000 */
[----:B------:R-:W-:-:S04]  /*6960*/  DMUL R2, R2, R2 ;  /* 0x0000000202027228 */ /* 0x000fc80000000000 */
[----:B------:R-:W-:-:S04]  /*6970*/  @P0 LOP3.LUT R45, R0, 0x80000, RZ, 0xfc, !PT ;  /* 0x00080000002d0812 */ /* 0x000fc800078efcff */
[----:B------:R-:W-:Y:S01]  /*6980*/  DMUL R2, R2, UR12 ;  /* 0x0000000c02027c28 */ /* 0x000fe20008000000 */
[----:B------:R-:W-:-:S07]  /*6990*/  MOV R5, R45 ;  /* 0x0000002d00057202 */ /* 0x000fce0000000f00 */
        /* <DEDUP_REMOVED lines=22> */
.L_x_106:
[----:B------:R-:W-:Y:S05]  /*6b00*/  BSYNC.RECONVERGENT B2 ;  /* 0x0000000000027941 */ /* 0x000fea0003800200 */
.L_x_105:
[----:B------:R-:W-:Y:S01]  /*6b10*/  DADD R22, R22, 1 ;  /* 0x3ff0000016167429 */ /* 0x000fe20000000000 */
[----:B------:R-:W-:Y:S01]  /*6b20*/  BSSY.RECONVERGENT B2, `(.L_x_107) ;  /* 0x000001f000027945 */ /* 0x000fe20003800200 */
[----:B------:R-:W-:-:S06]  /*6b30*/  DSETP.GEU.AND P0, PT, R32, R4, PT ;  /* 0x000000042000722a */ /* 0x000fcc0003f0e000 */
[----:B------:R-:W-:-:S08]  /*6b40*/  DADD R22, R20, -R22 ;  /* 0x0000000014167229 */ /* 0x000fd00000000816 */
[----:B------:R-:W-:Y:S01]  /*6b50*/  DMUL R20, R22, R22 ;  /* 0x0000001616147228 */ /* 0x000fe20000000000 */
[----:B------:R-:W-:Y:S02]  /*6b60*/  IMAD.MOV.U32 R22, RZ, RZ, 0x0 ;  /* 0x00000000ff167424 */ /* 0x000fe400078e00ff */
[----:B------:R-:W-:-:S05]  /*6b70*/  IMAD.MOV.U32 R23, RZ, RZ, 0x3fd80000 ;  /* 0x3fd80000ff177424 */ /* 0x000fca00078e00ff */
[----:B------:R-:W-:-:S08]  /*6b80*/  DMUL R20, R20, UR12 ;  /* 0x0000000c14147c28 */ /* 0x000fd00008000000 */
        /* <DEDUP_REMOVED lines=24> */
.L_x_108:
[----:B------:R-:W-:Y:S05]  /*6d10*/  BSYNC.RECONVERGENT B2 ;  /* 0x0000000000027941 */ /* 0x000fea0003800200 */
.L_x_107:
        /* <DEDUP_REMOVED lines=31> */
.L_x_110:
[----:B------:R-:W-:Y:S05]  /*6f10*/  BSYNC.RECONVERGENT B2 ;  /* 0x0000000000027941 */ /* 0x000fea0003800200 */
.L_x_109:
[----:B------:R-:W-:Y:S01]  /*6f20*/  DFMA R46, R4, UR10, R2 ;  /* 0x0000000a042e7c2b */ /* 0x000fe20008000002 */
[----:B------:R-:W-:Y:S01]  /*6f30*/  MOV R34, 0x0 ;  /* 0x0000000000227802 */ /* 0x000fe20000000f00 */
[----:B------:R-:W-:Y:S01]  /*6f40*/  IMAD.MOV.U32 R35, RZ, RZ, 0x3fd80000 ;  /* 0x3fd80000ff237424 */ /* 0x000fe200078e00ff */
[----:B------:R-:W-:Y:S01]  /*6f50*/  DSETP.GEU.AND P0, PT, R22, R6, PT ;  /* 0x000000061600722a */ /* 0x000fe20003f0e000 */
        /* <DEDUP_REMOVED lines=24> */
.L_x_112:
[----:B------:R-:W-:Y:S05]  /*70e0*/  BSYNC.RECONVERGENT B2 ;  /* 0x0000000000027941 */ /* 0x000fea0003800200 */
.L_x_111:
[----:B------:R-:W-:Y:S01]  /*70f0*/  DFMA R46, R4, UR10, R20 ;  /* 0x0000000a042e7c2b */ /* 0x000fe20008000014 */
[----:B------:R-:W-:Y:S01]  /*7100*/  IMAD.MOV.U32 R22, RZ, RZ, 0x0 ;  /* 0x00000000ff167424 */ /* 0x000fe200078e00ff */
[----:B------:R-:W-:Y:S01]  /*7110*/  DSETP.GEU.AND P0, PT, R32, R6, PT ;  /* 0x000000062000722a */ /* 0x000fe20003f0e000 */
[----:B------:R-:W-:Y:S01]  /*7120*/  IMAD.MOV.U32 R23, RZ, RZ, 0x3fd80000 ;  /* 0x3fd80000ff177424 */ /* 0x000fe200078e00ff */
[----:B------:R-:W-:Y:S04]  /*7130*/  BSSY.RECONVERGENT B2, `(.L_x_113) ;  /* 0x0000018000027945 */ /* 0x000fe80003800200 */
        /* <DEDUP_REMOVED lines=23> */
.L_x_114:
[----:B------:R-:W-:Y:S05]  /*72b0*/  BSYNC.RECONVERGENT B2 ;  /* 0x0000000000027941 */ /* 0x000fea0003800200 */
.L_x_113:
[----:B------:R-:W-:Y:S01]  /*72c0*/  DADD R24, R24, 1 ;  /* 0x3ff0000018187429 */ /* 0x000fe20000000000 */
[----:B------:R-:W-:Y:S01]  /*72d0*/  BSSY.RECONVERGENT B2, `(.L_x_115) ;  /* 0x000001e000027945 */ /* 0x000fe20003800200 */
[----:B------:R-:W-:-:S06]  /*72e0*/  DSETP.GEU.AND P0, PT, R22, R4, PT ;  /* 0x000000041600722a */ /* 0x000fcc0003f0e000 */
[----:B------:R-:W-:Y:S01]  /*72f0*/  DADD R24, R26, -R24 ;  /* 0x000000001a187229 */ /* 0x000fe20000000818 */
[----:B------:R-:W-:Y:S01]  /*7300*/  FSEL R4, R22, R4, !P0 ;  /* 0x0000000416047208 */ /* 0x000fe20004000000 */
[----:B------:R-:W-:Y:S01]  /*7310*/  IMAD.MOV.U32 R26, RZ, RZ, 0x0 ;  /* 0x00000000ff1a7424 */ /* 0x000fe200078e00ff */
[----:B------:R-:W-:Y:S01]  /*7320*/  FSEL R5, R23, R5, !P0 ;  /* 0x0000000517057208 */ /* 0x000fe20004000000 */
[----:B------:R-:W-:-:S04]  /*7330*/  IMAD.MOV.U32 R27, RZ, RZ, 0x3fd80000 ;  /* 0x3fd80000ff1b7424 */ /* 0x000fc800078e00ff */
        /* <DEDUP_REMOVED lines=23> */
.L_x_116:
[----:B------:R-:W-:Y:S05]  /*74b0*/  BSYNC.RECONVERGENT B2 ;  /* 0x0000000000027941 */ /* 0x000fea0003800200 */
.L_x_115:
        /* <DEDUP_REMOVED lines=28> */
.L_x_118:
[----:B------:R-:W-:Y:S05]  /*7680*/  BSYNC.RECONVERGENT B2 ;  /* 0x0000000000027941 */ /* 0x000fea0003800200 */
.L_x_117:
[----:B------:R-:W-:Y:S01]  /*7690*/  DFMA R6, R6, UR10, R20 ;  /* 0x0000000a06067c2b */ /* 0x000fe20008000014 */
[----:B------:R-:W-:Y:S01]  /*76a0*/  BSSY.RECONVERGENT B2, `(.L_x_119) ;  /* 0x000001b000027945 */ /* 0x000fe20003800200 */
[----:B------:R-:W-:-:S06]  /*76b0*/  DSETP.GEU.AND P0, PT, R22, R2, PT ;  /* 0x000000021600722a */ /* 0x000fcc0003f0e000 */
[----:B------:R-:W-:Y:S01]  /*76c0*/  DADD R46, R30, R6 ;  /* 0x000000001e2e7229 */ /* 0x000fe20000000006 */
[----:B------:R-:W-:Y:S01]  /*76d0*/  FSEL R2, R22, R2, !P0 ;  /* 0x0000000216027208 */ /* 0x000fe20004000000 */
[----:B------:R-:W-:Y:S01]  /*76e0*/  IMAD.MOV.U32 R6, RZ, RZ, 0x0 ;  /* 0x00000000ff067424 */ /* 0x000fe200078e00ff */
[----:B------:R-:W-:Y:S01]  /*76f0*/  FSEL R3, R23, R3, !P0 ;  /* 0x0000000317037208 */ /* 0x000fe20004000000 */
[----:B------:R-:W-:Y:S02]  /*7700*/  IMAD.MOV.U32 R7, RZ, RZ, 0x3fd80000 ;  /* 0x3fd80000ff077424 */ /* 0x000fe400078e00ff */
        /* <DEDUP_REMOVED lines=20> */
.L_x_120:
[----:B------:R-:W-:Y:S05]  /*7850*/  BSYNC.RECONVERGENT B2 ;  /* 0x0000000000027941 */ /* 0x000fea0003800200 */
.L_x_119:
[----:B------:R-:W-:-:S06]  /*7860*/  DSETP.GEU.AND P0, PT, R4, R2, PT ;  /* 0x000000020400722a */ /* 0x000fcc0003f0e000 */
[----:B------:R-:W-:Y:S02]  /*7870*/  FSEL R20, R4, R2, !P0 ;  /* 0x0000000204147208 */ /* 0x000fe40004000000 */
[----:B------:R-:W-:-:S07]  /*7880*/  FSEL R21, R5, R3, !P0 ;  /* 0x0000000305157208 */ /* 0x000fce0004000000 */
.L_x_102:
[----:B------:R-:W-:Y:S05]  /*7890*/  BSYNC.RECONVERGENT B1 ;  /* 0x0000000000017941 */ /* 0x000fea0003800200 */
.L_x_101:
[----:B------:R-:W-:Y:S01]  /*78a0*/  ISETP.NE.AND P0, PT, R9, R8, PT ;  /* 0x000000080900720c */ /* 0x000fe20003f05270 */
[----:B------:R-:W0:Y:S01]  /*78b0*/  LDC.64 R4, c[0x0][0x3a8] ;  /* 0x0000ea00ff047b82 */ /* 0x000e220000000a00 */
[----:B------:R-:W1:Y:S02]  /*78c0*/  LDCU UR4, c[0x0][0x360] ;  /* 0x00006c00ff0477ac */ /* 0x000e640008000800 */
[----:B------:R-:W-:Y:S02]  /*78d0*/  FSEL R2, RZ, -QNAN , !P0 ;  /* 0xffffffffff027808 */ /* 0x000fe40004000000 */
[----:B------:R-:W-:-:S03]  /*78e0*/  FSEL R3, RZ, +QNAN , !P0 ;  /* 0x7fefffffff037808 */ /* 0x000fc60004000000 */
[----:B------:R-:W1:Y:S03]  /*78f0*/  LDC R0, c[0x0][0x370] ;  /* 0x0000dc00ff007b82 */ /* 0x000e660000000800 */
[----:B------:R-:W-:-:S06]  /*7900*/  DSETP.GEU.AND P0, PT, R10, R2, PT ;  /* 0x000000020a00722a */ /* 0x000fcc0003f0e000 */
[----:B------:R-:W-:Y:S02]  /*7910*/  FSEL R2, R10, R2, !P0 ;  /* 0x000000020a027208 */ /* 0x000fe40004000000 */
[----:B------:R-:W-:Y:S01]  /*7920*/  FSEL R3, R11, R3, !P0 ;  /* 0x000000030b037208 */ /* 0x000fe20004000000 */
[----:B0-----:R-:W-:-:S05]  /*7930*/  IMAD.WIDE R4, R9, 0x8, R4 ;  /* 0x0000000809047825 */ /* 0x001fca00078e0204 */
[----:B------:R-:W-:-:S06]  /*7940*/  DSETP.GEU.AND P0, PT, R12, R2, PT ;  /* 0x000000020c00722a */ /* 0x000fcc0003f0e000 */
[----:B------:R-:W-:Y:S01]  /*7950*/  FSEL R2, R12, R2, !P0 ;  /* 0x000000020c027208 */ /* 0x000fe20004000000 */
[----:B-1----:R-:W-:Y:S01]  /*7960*/  IMAD R9, R0, UR4, R9 ;  /* 0x0000000400097c24 */ /* 0x002fe2000f8e0209 */
[----:B------:R-:W-:-:S06]  /*7970*/  FSEL R3, R13, R3, !P0 ;  /* 0x000000030d037208 */ /* 0x000fcc0004000000 */
[----:B------:R-:W-:-:S06]  /*7980*/  DSETP.GEU.AND P0, PT, R14, R2, PT ;  /* 0x000000020e00722a */ /* 0x000fcc0003f0e000 */
[----:B------:R-:W-:Y:S02]  /*7990*/  FSEL R2, R14, R2, !P0 ;  /* 0x000000020e027208 */ /* 0x000fe40004000000 */
        /* <DEDUP_REMOVED lines=9> */
[----:B------:R-:W-:Y:S02]  /*7a30*/  FSEL R3, R21, R3, !P0 ;  /* 0x0000000315037208 */ /* 0x000fe40004000000 */
[----:B------:R-:W-:-:S03]  /*7a40*/  ISETP.GE.AND P0, PT, R9, UR7, PT ;  /* 0x0000000709007c0c */ /* 0x000fc6000bf06270 */
[----:B------:R0:W-:Y:S10]  /*7a50*/  STG.E.64 desc[UR16][R4.64], R2 ;  /* 0x0000000204007986 */ /* 0x0001f4000c101b10 */
[----:B------:R-:W-:Y:S05]  /*7a60*/  @!P0 BRA `(.L_x_121) ;  /* 0xffffff8400e08947 */ /* 0x000fea000383ffff */
[----:B------:R-:W-:Y:S05]  /*7a70*/  EXIT ;  /* 0x000000000000794d */ /* 0x000fea0003800000 */
.L_x_0:
[----:B------:R-:W0:Y:S01]  /*7a80*/  LDC.64 R2, c[0x0][0x3a8] ;  /* 0x0000ea00ff027b82 */ /* 0x000e220000000a00 */
[----:B------:R-:W-:-:S07]  /*7a90*/  IABS R8, UR6 ;  /* 0x0000000600087c13 */ /* 0x000fce0008000000 */
[----:B------:R-:W1:Y:S01]  /*7aa0*/  LDC R0, c[0x0][0x3a0] ;  /* 0x0000e800ff007b82 */ /* 0x000e620000000800 */
[----:B0-----:R-:W-:-:S05]  /*7ab0*/  IMAD.WIDE R2, R9, 0x8, R2 ;  /* 0x0000000809027825 */ /* 0x001fca00078e0202 */
[----:B------:R-:W2:Y:S01]  /*7ac0*/  LDG.E.64 R4, desc[UR16][R2.64] ;  /* 0x0000001002047981 */ /* 0x000ea2000c1e1b00 */
[----:B------:R-:W0:Y:S01]  /*7ad0*/  I2F.RP R10, R8 ;  /* 0x00000008000a7306 */ /* 0x000e220000209400 */
[----:B------:R-:W-:Y:S01]  /*7ae0*/  IABS R14, R9 ;  /* 0x00000009000e7213 */ /* 0x000fe20000000000 */
[----:B------:R-:W-:Y:S01]  /*7af0*/  BSSY.RECONVERGENT B1, `(.L_x_122) ;  /* 0x0000078000017945 */ /* 0x000fe20003800200 */
[----:B------:R-:W-:Y:S02]  /*7b00*/  IABS R12, UR6 ;  /* 0x00000006000c7c13 */ /* 0x000fe40008000000 */
[----:B------:R-:W-:-:S03]  /*7b10*/  LOP3.LUT R16, RZ, UR6, RZ, 0x33, !PT ;  /* 0x00000006ff107c12 */ /* 0x000fc6000f8e33ff */
[----:B0-----:R-:W0:Y:S02]  /*7b20*/  MUFU.RCP R10, R10 ;  /* 0x0000000a000a7308 */ /* 0x001e240000001000 */
[----:B0-----:R-:W-:Y:S02]  /*7b30*/  IADD3 R6, PT, PT, R10, 0xffffffe, RZ ;  /* 0x0ffffffe0a067810 */ /* 0x001fe40007ffe0ff */
[----:B------:R-:W-:-:S04]  /*7b40*/  IADD3 R10, PT, PT, RZ, -R12, RZ ;  /* 0x8000000cff0a7210 */ /* 0x000fc80007ffe0ff */
[----:B------:R0:W3:Y:S01]  /*7b50*/  F2I.FTZ.U32.TRUNC.NTZ R7, R6 ;  /* 0x0000000600077305 */ /* 0x0000e2000021f000 */
[----:B-1----:R-:W-:Y:S01]  /*7b60*/  IABS R12, R0 ;  /* 0x00000000000c7213 */ /* 0x002fe20000000000 */
[----:B0-----:R-:W-:Y:S02]  /*7b70*/  IMAD.MOV.U32 R6, RZ, RZ, RZ ;  /* 0x000000ffff067224 */ /* 0x001fe400078e00ff */
[----:B---3--:R-:W-:-:S04]  /*7b80*/  IMAD.MOV R13, RZ, RZ, -R7 ;  /* 0x000000ffff0d7224 */ /* 0x008fc800078e0a07 */
[----:B------:R-:W-:-:S04]  /*7b90*/  IMAD R13, R13, R8, RZ ;  /* 0x000000080d0d7224 */ /* 0x000fc800078e02ff */
[----:B------:R-:W-:-:S04]  /*7ba0*/  IMAD.HI.U32 R13, R7, R13, R6 ;  /* 0x0000000d070d7227 */ /* 0x000fc800078e0006 */
[----:B------:R-:W-:Y:S02]  /*7bb0*/  IMAD.MOV.U32 R6, RZ, RZ, R14 ;  /* 0x000000ffff067224 */ /* 0x000fe400078e000e */
[----:B------:R-:W0:Y:S02]  /*7bc0*/  I2F.RP R14, R12 ;  /* 0x0000000c000e7306 */ /* 0x000e240000209400 */
[----:B------:R-:W-:-:S04]  /*7bd0*/  IMAD.HI.U32 R7, R13, R6, RZ ;  /* 0x000000060d077227 */ /* 0x000fc800078e00ff */
[----:B------:R-:W-:-:S05]  /*7be0*/  IMAD R6, R7, R10, R6 ;  /* 0x0000000a07067224 */ /* 0x000fca00078e0206 */
[----:B------:R-:W-:Y:S01]  /*7bf0*/  ISETP.GT.U32.AND P4, PT, R8, R6, PT ;  /* 0x000000060800720c */ /* 0x000fe20003f84070 */
[----:B0-----:R-:W0:-:S12]  /*7c00*/  MUFU.RCP R14, R14 ;  /* 0x0000000e000e7308 */ /* 0x001e180000001000 */
[----:B------:R-:W-:Y:S02]  /*7c10*/  @!P4 IMAD.IADD R6, R6, 0x1, -R8 ;  /* 0x000000010606c824 */ /* 0x000fe400078e0a08 */
[----:B------:R-:W-:-:S03]  /*7c20*/  @!P4 VIADD R7, R7, 0x1 ;  /* 0x000000010707c836 */ /* 0x000fc60000000000 */
[----:B------:R-:W-:Y:S02]  /*7c30*/  ISETP.GE.U32.AND P2, PT, R6, R8, PT ;  /* 0x000000080600720c */ /* 0x000fe40003f46070 */
[----:B------:R-:W-:-:S04]  /*7c40*/  LOP3.LUT R6, R9, UR6, RZ, 0x3c, !PT ;  /* 0x0000000609067c12 */ /* 0x000fc8000f8e3cff */
[----:B------:R-:W-:-:S07]  /*7c50*/  ISETP.GE.AND P0, PT, R6, RZ, PT ;  /* 0x000000ff0600720c */ /* 0x000fce0003f06270 */
[----:B------:R-:W-:-:S06]  /*7c60*/  @P2 IADD3 R7, PT, PT, R7, 0x1, RZ ;  /* 0x0000000107072810 */ /* 0x000fcc0007ffe0ff */
[----:B------:R-:W-:Y:S01]  /*7c70*/  @!P0 IADD3 R7, PT, PT, -R7, RZ, RZ ;  /* 0x000000ff07078210 */ /* 0x000fe20007ffe1ff */
[----:B--2---:R-:W1:Y:S02]  /*7c80*/  F2I.F64.TRUNC R11, R4 ;  /* 0x00000004000b7311 */ /* 0x004e64000030d100 */
[----:B-1----:R-:W-:Y:S02]  /*7c90*/  IABS R5, R11 ;  /* 0x0000000b00057213 */ /* 0x002fe40000000000 */
[----:B------:R-:W-:-:S03]  /*7ca0*/  LOP3.LUT R6, R11, UR6, RZ, 0x3c, !PT ;  /* 0x000000060b067c12 */ /* 0x000fc6000f8e3cff */
[----:B------:R-:W-:Y:S01]  /*7cb0*/  IMAD.HI.U32 R4, R13, R5, RZ ;  /* 0x000000050d047227 */ /* 0x000fe200078e00ff */
[----:B------:R-:W-:-:S03]  /*7cc0*/  ISETP.GE.AND P2, PT, R6, RZ, PT ;  /* 0x000000ff0600720c */ /* 0x000fc60003f46270 */
[----:B------:R-:W-:-:S05]  /*7cd0*/  IMAD R5, R4, R10, R5 ;  /* 0x0000000a04057224 */ /* 0x000fca00078e0205 */
[----:B------:R-:W-:-:S13]  /*7ce0*/  ISETP.GT.U32.AND P3, PT, R8, R5, PT ;  /* 0x000000050800720c */ /* 0x000fda0003f64070 */
[-C--:B------:R-:W-:Y:S01]  /*7cf0*/  @!P3 IADD3 R5, PT, PT, R5, -R8.reuse, RZ ;  /* 0x800000080505b210 */ /* 0x080fe20007ffe0ff */
[----:B------:R-:W-:Y:S01]  /*7d00*/  @!P3 VIADD R4, R4, 0x1 ;  /* 0x000000010404b836 */ /* 0x000fe20000000000 */
[----:B------:R-:W-:Y:S02]  /*7d10*/  ISETP.NE.AND P3, PT, RZ, UR6, PT ;  /* 0x00000006ff007c0c */ /* 0x000fe4000bf65270 */
[----:B------:R-:W-:Y:S01]  /*7d20*/  ISETP.GE.U32.AND P1, PT, R5, R8, PT ;  /* 0x000000080500720c */ /* 0x000fe20003f26070 */
[----:B0-----:R-:W-:Y:S01]  /*7d30*/  VIADD R5, R14, 0xffffffe ;  /* 0x0ffffffe0e057836 */ /* 0x001fe20000000000 */
[----:B------:R-:W-:-:S04]  /*7d40*/  SEL R10, R16, R7, !P3 ;  /* 0x00000007100a7207 */ /* 0x000fc80005800000 */
[----:B------:R-:W-:Y:S01]  /*7d50*/  IADD3 R6, PT, PT, -R10, RZ, RZ ;  /* 0x000000ff0a067210 */ /* 0x000fe20007ffe1ff */
[----:B------:R-:W0:Y:S04]  /*7d60*/  F2I.FTZ.U32.TRUNC.NTZ R5, R5 ;  /* 0x0000000500057305 */ /* 0x000e28000021f000 */
[----:B------:R-:W-:Y:S02]  /*7d70*/  IMAD R13, R6, UR6, R9 ;  /* 0x00000006060d7c24 */ /* 0x000fe4000f8e0209 */
[----:B------:R-:W-:-:S03]  /*7d80*/  @P1 VIADD R4, R4, 0x1 ;  /* 0x0000000104041836 */ /* 0x000fc60000000000 */
[----:B------:R-:W-:Y:S01]  /*7d90*/  IABS R6, R13 ;  /* 0x0000000d00067213 */ /* 0x000fe20000000000 */
[----:B------:R-:W-:-:S05]  /*7da0*/  @!P2 IMAD.MOV R4, RZ, RZ, -R4 ;  /* 0x000000ffff04a224 */ /* 0x000fca00078e0a04 */
[----:B------:R-:W-:Y:S01]  /*7db0*/  SEL R16, R16, R4, !P3 ;  /* 0x0000000410107207 */ /* 0x000fe20005800000 */
[----:B0-----:R-:W-:-:S04]  /*7dc0*/  IMAD.MOV R7, RZ, RZ, -R5 ;  /* 0x000000ffff077224 */ /* 0x001fc800078e0a05 */
[----:B------:R-:W-:Y:S02]  /*7dd0*/  IMAD.MOV R4, RZ, RZ, -R16 ;  /* 0x000000ffff047224 */ /* 0x000fe400078e0a10 */
[----:B------:R-:W-:Y:S01]  /*7de0*/  IMAD R7, R7, R12, RZ ;  /* 0x0000000c07077224 */ /* 0x000fe200078e02ff */
[----:B------:R-:W-:Y:S01]  /*7df0*/  I2F.F64 R16, R16 ;  /* 0x0000001000107312 */ /* 0x000fe20000201c00 */
[----:B------:R-:W-:Y:S02]  /*7e00*/  IMAD R15, R4, UR6, R11 ;  /* 0x00000006040f7c24 */ /* 0x000fe4000f8e020b */
[----:B------:R-:W-:-:S04]  /*7e10*/  IMAD.MOV.U32 R4, RZ, RZ, RZ ;  /* 0x000000ffff047224 */ /* 0x000fc800078e00ff */
[----:B------:R-:W-:Y:S01]  /*7e20*/  IMAD.HI.U32 R4, R5, R7, R4 ;  /* 0x0000000705047227 */ /* 0x000fe200078e0004 */
[----:B------:R-:W-:Y:S01]  /*7e30*/  MOV R7, R6 ;  /* 0x0000000600077202 */ /* 0x000fe20000000f00 */
[----:B------:R-:W0:Y:S01]  /*7e40*/  I2F.F64 R10, R10 ;  /* 0x0000000a000a7312 */ /* 0x000e220000201c00 */
[----:B------:R-:W-:-:S03]  /*7e50*/  IABS R5, R15 ;  /* 0x0000000f00057213 */ /* 0x000fc60000000000 */
[----:B------:R-:W-:-:S04]  /*7e60*/  IMAD.HI.U32 R6, R4, R7, RZ ;  /* 0x0000000704067227 */ /* 0x000fc800078e00ff */
[----:B------:R-:W-:Y:S02]  /*7e70*/  IMAD.MOV R8, RZ, RZ, -R6 ;  /* 0x000000ffff087224 */ /* 0x000fe400078e0a06 */
[----:B------:R-:W-:-:S04]  /*7e80*/  IMAD.HI.U32 R4, R4, R5, RZ ;  /* 0x0000000504047227 */ /* 0x000fc800078e00ff */
[----:B------:R-:W-:Y:S01]  /*7e90*/  IMAD R7, R12, R8, R7 ;  /* 0x000000080c077224 */ /* 0x000fe200078e0207 */
[----:B0-----:R-:W-:Y:S01]  /*7ea0*/  DADD R10, R10, -R16 ;  /* 0x000000000a0a7229 */ /* 0x001fe20000000810 */
[----:B------:R-:W-:-:S03]  /*7eb0*/  IMAD.MOV R8, RZ, RZ, -R4 ;  /* 0x000000ffff087224 */ /* 0x000fc600078e0a04 */
[C---:B------:R-:W-:Y:S01]  /*7ec0*/  ISETP.GT.U32.AND P4, PT, R12.reuse, R7, PT ;  /* 0x000000070c00720c */ /* 0x040fe20003f84070 */
[----:B------:R-:W-:-:S03]  /*7ed0*/  IMAD R5, R12, R8, R5 ;  /* 0x000000080c057224 */ /* 0x000fc600078e0205 */
[----:B------:R-:W-:Y:S02]  /*7ee0*/  DMUL R10, R10, R10 ;  /* 0x0000000a0a0a7228 */ /* 0x000fe40000000000 */
[----:B------:R-:W-:-:S07]  /*7ef0*/  ISETP.GT.U32.AND P3, PT, R12, R5, PT ;  /* 0x000000050c00720c */ /* 0x000fce0003f64070 */
[----:B------:R-:W-:Y:S01]  /*7f00*/  @!P4 IADD3 R7, PT, PT, R7, -R12, RZ ;  /* 0x8000000c0707c210 */ /* 0x000fe20007ffe0ff */
[----:B------:R-:W-:-:S03]  /*7f10*/  @!P4 VIADD R6, R6, 0x1 ;  /* 0x000000010606c836 */ /* 0x000fc60000000000 */
[----:B------:R-:W-:Y:S02]  /*7f20*/  ISETP.GE.U32.AND P2, PT, R7, R12, PT ;  /* 0x0000000c0700720c */ /* 0x000fe40003f46070 */
[----:B------:R-:W-:Y:S01]  /*7f30*/  @!P3 IMAD.IADD R5, R5, 0x1, -R12 ;  /* 0x000000010505b824 */ /* 0x000fe200078e0a0c */
[----:B------:R-:W-:Y:S01]  /*7f40*/  LOP3.LUT R7, R13, R0, RZ, 0x3c, !PT ;  /* 0x000000000d077212 */ /* 0x000fe200078e3cff */
[----:B------:R-:W-:Y:S01]  /*7f50*/  @!P3 VIADD R4, R4, 0x1 ;  /* 0x000000010404b836 */ /* 0x000fe20000000000 */
[----:B------:R-:W-:Y:S02]  /*7f60*/  ISETP.NE.AND P3, PT, R0, RZ, PT ;  /* 0x000000ff0000720c */ /* 0x000fe40003f65270 */
[----:B------:R-:W-:Y:S02]  /*7f70*/  ISETP.GE.U32.AND P1, PT, R5, R12, PT ;  /* 0x0000000c0500720c */ /* 0x000fe40003f26070 */
[----:B------:R-:W-:Y:S02]  /*7f80*/  ISETP.GE.AND P0, PT, R7, RZ, PT ;  /* 0x000000ff0700720c */ /* 0x000fe40003f06270 */
[----:B------:R-:W-:-:S02]  /*7f90*/  LOP3.LUT R5, R15, R0, RZ, 0x3c, !PT ;  /* 0x000000000f057212 */ /* 0x000fc400078e3cff */
[----:B------:R-:W-:Y:S02]  /*7fa0*/  @P2 IADD3 R6, PT, PT, R6, 0x1, RZ ;  /* 0x0000000106062810 */ /* 0x000fe40007ffe0ff */
[----:B------:R-:W-:Y:S02]  /*7fb0*/  ISETP.GE.AND P2, PT, R5, RZ, PT ;  /* 0x000000ff0500720c */ /* 0x000fe40003f46270 */
[----:B------:R-:W-:-:S03]  /*7fc0*/  LOP3.LUT R5, RZ, R0, RZ, 0x33, !PT ;  /* 0x00000000ff057212 */ /* 0x000fc600078e33ff */
[----:B------:R-:W-:Y:S02]  /*7fd0*/  @P1 VIADD R4, R4, 0x1 ;  /* 0x0000000104041836 */ /* 0x000fe40000000000 */
[----:B------:R-:W-:-:S04]  /*7fe0*/  @!P0 IADD3 R6, PT, PT, -R6, RZ, RZ ;  /* 0x000000ff06068210 */ /* 0x000fc80007ffe1ff */
[----:B------:R-:W-:Y:S02]  /*7ff0*/  SEL R8, R5, R6, !P3 ;  /* 0x0000000605087207 */ /* 0x000fe40005800000 */
[----:B------:R-:W-:-:S03]  /*8000*/  @!P2 IMAD.MOV R4, RZ, RZ, -R4 ;  /* 0x000000ffff04a224 */ /* 0x000fc600078e0a04 */
[----:B------:R-:W-:Y:S02]  /*8010*/  IMAD.MOV R7, RZ, RZ, -R8 ;  /* 0x000000ffff077224 */ /* 0x000fe400078e0a08 */
[----:B------:R-:W-:Y:S02]  /*8020*/  SEL R12, R5, R4, !P3 ;  /* 0x00000004050c7207 */ /* 0x000fe40005800000 */
[----:B------:R-:W-:Y:S01]  /*8030*/  IMAD R18, R0, R7, R13 ;  /* 0x0000000700127224 */ /* 0x000fe200078e020d */
[----:B------:R-:W-:Y:S01]  /*8040*/  I2F.F64 R4, R8 ;  /* 0x0000000800047312 */ /* 0x000fe20000201c00 */
[----:B------:R-:W-:-:S05]  /*8050*/  IADD3 R13, PT, PT, -R12, RZ, RZ ;  /* 0x000000ff0c0d7210 */ /* 0x000fca0007ffe1ff */
[----:B------:R-:W-:Y:S02]  /*8060*/  IMAD R15, R0, R13, R15 ;  /* 0x0000000d000f7224 */ /* 0x000fe400078e020f */
[----:B------:R-:W-:Y:S08]  /*8070*/  I2F.F64 R6, R18 ;  /* 0x0000001200067312 */ /* 0x000ff00000201c00 */
[----:B------:R-:W0:Y:S08]  /*8080*/  I2F.F64 R14, R15 ;  /* 0x0000000f000e7312 */ /* 0x000e300000201c00 */
[----:B------:R-:W1:Y:S01]  /*8090*/  I2F.F64 R12, R12 ;  /* 0x0000000c000c7312 */ /* 0x000e620000201c00 */
[----:B0-----:R-:W-:-:S02]  /*80a0*/  DADD R6, R6, -R14 ;  /* 0x0000000006067229 */ /* 0x001fc4000000080e */
[----:B-1----:R-:W-:-:S06]  /*80b0*/  DADD R4, R4, -R12 ;  /* 0x0000000004047229 */ /* 0x002fcc000000080c */
[----:B------:R-:W-:Y:S02]  /*80c0*/  DMUL R6, R6, R6 ;  /* 0x0000000606067228 */ /* 0x000fe40000000000 */
[----:B------:R-:W-:-:S06]  /*80d0*/  DMUL R4, R4, R4 ;  /* 0x0000000404047228 */ /* 0x000fcc0000000000 */
[----:B------:R-:W-:-:S08]  /*80e0*/  DMUL R6, R6, UR12 ;  /* 0x0000000c06067c28 */ /* 0x000fd00008000000 */
[----:B------:R-:W-:Y:S01]  /*80f0*/  DFMA R4, R4, UR10, R6 ;  /* 0x0000000a04047c2b */ /* 0x000fe20008000006 */
[----:B------:R-:W-:Y:S01]  /*8100*/  IMAD.MOV.U32 R6, RZ, RZ, 0x0 ;  /* 0x00000000ff067424 */ /* 0x000fe200078e00ff */
[----:B------:R-:W-:-:S06]  /*8110*/  MOV R7, 0x3fd80000 ;  /* 0x3fd8000000077802 */ /* 0x000fcc0000000f00 */
        /* <DEDUP_REMOVED lines=19> */
[----:B------:R-:W-:Y:S01]  /*8250*/  IMAD.MOV.U32 R4, RZ, RZ, R36 ;  /* 0x000000ffff047224 */ /* 0x000fe200078e0024 */
[----:B------:R-:W-:-:S07]  /*8260*/  MOV R5, R37 ;  /* 0x0000002500057202 */ /* 0x000fce0000000f00 */
.L_x_123:
[----:B------:R-:W-:Y:S05]  /*8270*/  BSYNC.RECONVERGENT B1 ;  /* 0x0000000000017941 */ /* 0x000fea0003800200 */
.L_x_122:
[----:B------:R0:W-:Y:S01]  /*8280*/  STG.E.64 desc[UR16][R2.64], R4 ;  /* 0x0000000402007986 */ /* 0x0001e2000c101b10 */
[----:B------:R-:W-:-:S05]  /*8290*/  VIADD R9, R9, UR4 ;  /* 0x0000000409097c36 */ /* 0x000fca0008000000 */
[----:B------:R-:W-:-:S13]  /*82a0*/  ISETP.GE.AND P0, PT, R9, UR7, PT ;  /* 0x0000000709007c0c */ /* 0x000fda000bf06270 */
[----:B0-----:R-:W-:Y:S05]  /*82b0*/  @!P0 BRA `(.L_x_0) ;  /* 0xfffffff400f08947 */ /* 0x001fea000383ffff */
[----:B------:R-:W-:Y:S05]  /*82c0*/  EXIT ;  /* 0x000000000000794d */ /* 0x000fea0003800000 */
        .weak           $__internal_0_$__cuda_sm20_dsqrt_rn_f64_mediumpath_v1
        .type           $__internal_0_$__cuda_sm20_dsqrt_rn_f64_mediumpath_v1,@function
        .size           $__internal_0_$__cuda_sm20_dsqrt_rn_f64_mediumpath_v1,(.L_x_129 - $__internal_0_$__cuda_sm20_dsqrt_rn_f64_mediumpath_v1)
$__internal_0_$__cuda_sm20_dsqrt_rn_f64_mediumpath_v1:
[----:B------:R-:W-:Y:S01]  /*82d0*/  ISETP.GE.U32.AND P0, PT, R36, -0x3400000, PT ;  /* 0xfcc000002400780c */ /* 0x000fe20003f06070 */
[----:B------:R-:W-:Y:S01]  /*82e0*/  BSSY.RECONVERGENT B0, `(.L_x_124) ;  /* 0x0000024000007945 */ /* 0x000fe20003800200 */
[----:B------:R-:W-:-:S11]  /*82f0*/  IMAD.MOV.U32 R36, RZ, RZ, R46 ;  /* 0x000000ffff247224 */ /* 0x000fd600078e002e */
[----:B------:R-:W-:Y:S05]  /*8300*/  @!P0 BRA `(.L_x_125) ;  /* 0x0000000000208947 */ /* 0x000fea0003800000 */
[----:B------:R-:W-:-:S10]  /*8310*/  DFMA.RM R40, R38, R40, R42 ;  /* 0x000000282628722b */ /* 0x000fd4000000402a */
[----:B------:R-:W-:-:S04]  /*8320*/  IADD3 R38, P0, PT, R40, 0x1, RZ ;  /* 0x0000000128267810 */ /* 0x000fc80007f1e0ff */
[----:B------:R-:W-:-:S06]  /*8330*/  IADD3.X R39, PT, PT, RZ, R41, RZ, P0, !PT ;  /* 0x00000029ff277210 */ /* 0x000fcc00007fe4ff */
[----:B------:R-:W-:-:S08]  /*8340*/  DFMA.RP R36, -R40, R38, R36 ;  /* 0x000000262824722b */ /* 0x000fd00000008124 */
[----:B------:R-:W-:-:S06]  /*8350*/  DSETP.GT.AND P0, PT, R36, RZ, PT ;  /* 0x000000ff2400722a */ /* 0x000fcc0003f04000 */
[----:B------:R-:W-:Y:S02]  /*8360*/  FSEL R38, R38, R40, P0 ;  /* 0x0000002826267208 */ /* 0x000fe40000000000 */
[----:B------:R-:W-:Y:S01]  /*8370*/  FSEL R39, R39, R41, P0 ;  /* 0x0000002927277208 */ /* 0x000fe20000000000 */
[----:B------:R-:W-:Y:S06]  /*8380*/  BRA `(.L_x_126) ;  /* 0x0000000000647947 */ /* 0x000fec0003800000 */
.L_x_125:
[----:B------:R-:W-:-:S14]  /*8390*/  DSETP.NE.AND P0, PT, R36, RZ, PT ;  /* 0x000000ff2400722a */ /* 0x000fdc0003f05000 */
[----:B------:R-:W-:Y:S05]  /*83a0*/  @!P0 BRA `(.L_x_127) ;  /* 0x0000000000588947 */ /* 0x000fea0003800000 */
[----:B------:R-:W-:-:S13]  /*83b0*/  ISETP.GE.AND P0, PT, R37, RZ, PT ;  /* 0x000000ff2500720c */ /* 0x000fda0003f06270 */
[----:B------:R-:W-:Y:S02]  /*83c0*/  @!P0 IMAD.MOV.U32 R38, RZ, RZ, 0x0 ;  /* 0x00000000ff268424 */ /* 0x000fe400078e00ff */
[----:B------:R-:W-:Y:S01]  /*83d0*/  @!P0 IMAD.MOV.U32 R39, RZ, RZ, -0x80000 ;  /* 0xfff80000ff278424 */ /* 0x000fe200078e00ff */
[----:B------:R-:W-:Y:S06]  /*83e0*/  @!P0 BRA `(.L_x_126) ;  /* 0x00000000004c8947 */ /* 0x000fec0003800000 */
[----:B------:R-:W-:-:S13]  /*83f0*/  ISETP.GT.AND P0, PT, R37, 0x7fefffff, PT ;  /* 0x7fefffff2500780c */ /* 0x000fda0003f04270 */
[----:B------:R-:W-:Y:S05]  /*8400*/  @P0 BRA `(.L_x_127) ;  /* 0x0000000000400947 */ /* 0x000fea0003800000 */
[----:B------:R-:W-:Y:S01]  /*8410*/  DMUL R42, R36, 8.11296384146066816958e+31 ;  /* 0x46900000242a7828 */ /* 0x000fe20000000000 */
[----:B------:R-:W-:Y:S01]  /*8420*/  MOV R40, RZ ;  /* 0x000000ff00287202 */ /* 0x000fe20000000f00 */
[----:B------:R-:W-:Y:S02]  /*8430*/  IMAD.MOV.U32 R36, RZ, RZ, 0x0 ;  /* 0x00000000ff247424 */ /* 0x000fe400078e00ff */
[----:B------:R-:W-:Y:S02]  /*8440*/  IMAD.MOV.U32 R37, RZ, RZ, 0x3fd80000 ;  /* 0x3fd80000ff257424 */ /* 0x000fe400078e00ff */
[----:B------:R-:W0:Y:S02]  /*8450*/  MUFU.RSQ64H R41, R43 ;  /* 0x0000002b00297308 */ /* 0x000e240000001c00 */
[----:B0-----:R-:W-:-:S08]  /*8460*/  DMUL R38, R40, R40 ;  /* 0x0000002828267228 */ /* 0x001fd00000000000 */
[----:B------:R-:W-:-:S08]  /*8470*/  DFMA R38, R42, -R38, 1 ;  /* 0x3ff000002a26742b */ /* 0x000fd00000000826 */
[----:B------:R-:W-:Y:S02]  /*8480*/  DFMA R36, R38, R36, 0.5 ;  /* 0x3fe000002624742b */ /* 0x000fe40000000024 */
[----:B------:R-:W-:-:S08]  /*8490*/  DMUL R38, R40, R38 ;  /* 0x0000002628267228 */ /* 0x000fd00000000000 */
[----:B------:R-:W-:-:S08]  /*84a0*/  DFMA R38, R36, R38, R40 ;  /* 0x000000262426722b */ /* 0x000fd00000000028 */
[----:B------:R-:W-:Y:S02]  /*84b0*/  DMUL R36, R42, R38 ;  /* 0x000000262a247228 */ /* 0x000fe40000000000 */
[----:B------:R-:W-:-:S06]  /*84c0*/  IADD3 R39, PT, PT, R39, -0x100000, RZ ;  /* 0xfff0000027277810 */ /* 0x000fcc0007ffe0ff */
[----:B------:R-:W-:-:S08]  /*84d0*/  DFMA R40, R36, -R36, R42 ;  /* 0x800000242428722b */ /* 0x000fd0000000002a */
[----:B------:R-:W-:-:S10]  /*84e0*/  DFMA R38, R38, R40, R36 ;  /* 0x000000282626722b */ /* 0x000fd40000000024 */
[----:B------:R-:W-:Y:S01]  /*84f0*/  VIADD R39, R39, 0xfcb00000 ;  /* 0xfcb0000027277836 */ /* 0x000fe20000000000 */
[----:B------:R-:W-:Y:S06]  /*8500*/  BRA `(.L_x_126) ;  /* 0x0000000000047947 */ /* 0x000fec0003800000 */
.L_x_127:
[----:B------:R-:W-:-:S11]  /*8510*/  DADD R38, R36, R36 ;  /* 0x0000000024267229 */ /* 0x000fd60000000024 */
.L_x_126:
[----:B------:R-:W-:Y:S05]  /*8520*/  BSYNC.RECONVERGENT B0 ;  /* 0x0000000000007941 */ /* 0x000fea0003800200 */
.L_x_124:
[----:B------:R-:W-:Y:S01]  /*8530*/  IMAD.MOV.U32 R45, RZ, RZ, 0x0 ;  /* 0x00000000ff2d7424 */ /* 0x000fe200078e00ff */
[----:B------:R-:W-:Y:S01]  /*8540*/  MOV R37, R39 ;  /* 0x0000002700257202 */ /* 0x000fe20000000f00 */
[----:B------:R-:W-:Y:S02]  /*8550*/  IMAD.MOV.U32 R36, RZ, RZ, R38 ;  /* 0x000000ffff247224 */ /* 0x000fe400078e0026 */
[----:B------:R-:W-:Y:S05]  /*8560*/  RET.REL.NODEC R44 `(_Z20boundaryFaceDist_GPUiPhfffiiiPd) ;  /* 0xffffff782ca47950 */ /* 0x000fea0003c3ffff */
.L_x_128:
[----:B------:R-:W-:-:S00]  /*8570*/  BRA `(.L_x_128) ;  /* 0xfffffffc00fc7947 */ /* 0x000fc0000383ffff */
[----:B------:R-:W-:-:S00]  /*8580*/  NOP ;  /* 0x0000000000007918 */ /* 0x000fc00000000000 */
[----:B------:R-:W-:-:S00]  /*8590*/  NOP ;  /* 0x0000000000007918 */ /* 0x000fc00000000000 */
[----:B------:R-:W-:-:S00]  /*85a0*/  NOP ;  /* 0x0000000000007918 */ /* 0x000fc00000000000 */
[----:B------:R-:W-:-:S00]  /*85b0*/  NOP ;  /* 0x0000000000007918 */ /* 0x000fc00000000000 */
[----:B------:R-:W-:-:S00]  /*85c0*/  NOP ;  /* 0x0000000000007918 */ /* 0x000fc00000000000 */
[----:B------:R-:W-:-:S00]  /*85d0*/  NOP ;  /* 0x0000000000007918 */ /* 0x000fc00000000000 */
[----:B------:R-:W-:-:S00]  /*85e0*/  NOP ;  /* 0x0000000000007918 */ /* 0x000fc00000000000 */
[----:B------:R-:W-:-:S00]  /*85f0*/  NOP ;  /* 0x0000000000007918 */ /* 0x000fc00000000000 */
.L_x_129:


//--------------------- .nv.shared.reserved.0     --------------------------
	.section	.nv.shared.reserved.0,"aw",@nobits
	.weak		__nv_reservedSMEM_offset_0_alias
	.size		__nv_reservedSMEM_offset_0_alias, 0, 64
	.other		__nv_reservedSMEM_offset_0_alias,@"STO_CUDA_RESERVED_SHARED STV_DEFAULT"
__nv_reservedSMEM_offset_0_alias:
	.zero		0
	.zero		64


//--------------------- .nv.constant0._Z20boundaryFaceDist_GPUiPhfffiiiPd --------------------------
	.section	.nv.constant0._Z20boundaryFaceDist_GPUiPhfffiiiPd,"a",@progbits
	.sectionflags	@""
	.align	4
.nv.constant0._Z20boundaryFaceDist_GPUiPhfffiiiPd:
	.zero		944


//--------------------- SYMBOLS --------------------------

	.type		.nv.reservedSmem.offset0,@object
	.size		.nv.reservedSmem.offset0,0x4
